def gluon_tcgen05(
    a_ptr,
    b_ptr,
    c_ptr,
    M,
    N,
    K,
    stride_am,
    stride_bk,
    stride_cm,
    BLOCK_M: gl.constexpr,
    BLOCK_N: gl.constexpr,
    BLOCK_K: gl.constexpr,
    DTYPE: gl.constexpr,
    A_LAYOUT: gl.constexpr,
    B_LAYOUT: gl.constexpr,
    C_LAYOUT: gl.constexpr,
    B_SHAPE: gl.constexpr,
    TMEM_LAYOUT: gl.constexpr,
    TMEM_REG: gl.constexpr,
    TRANS_B: gl.constexpr,
    NUM_BUFFERS: gl.constexpr,
):
    a_desc = tma.make_tensor_descriptor(
        a_ptr, [M, K], [stride_am, 1], [BLOCK_M, BLOCK_K], A_LAYOUT
    )
    b_desc = tma.make_tensor_descriptor(
        b_ptr,
        [N, K] if TRANS_B else [K, N],
        [stride_bk, 1],
        B_SHAPE,
        B_LAYOUT,
    )
    c_desc = tma.make_tensor_descriptor(
        c_ptr, [M, N], [stride_cm, 1], [BLOCK_M, BLOCK_N], C_LAYOUT
    )

    a_bufs = gl.allocate_shared_memory(
        DTYPE, [NUM_BUFFERS, BLOCK_M, BLOCK_K], A_LAYOUT
    )
    b_bufs = gl.allocate_shared_memory(DTYPE, [NUM_BUFFERS] + B_SHAPE, B_LAYOUT)

    pid_m = gl.program_id(0)
    pid_n = gl.program_id(1)
    off_m = pid_m * BLOCK_M
    off_n = pid_n * BLOCK_N

    tma_bars = gl.allocate_shared_memory(
        gl.int64, [NUM_BUFFERS, 1], mbarrier.MBarrierLayout()
    )
    mma_bars = gl.allocate_shared_memory(
        gl.int64, [NUM_BUFFERS, 1], mbarrier.MBarrierLayout()
    )
    for i in gl.static_range(NUM_BUFFERS):
        mbarrier.init(tma_bars.index(i), count=1)
        mbarrier.init(mma_bars.index(i), count=1)

    acc_tmem = allocate_tensor_memory(gl.float32, [BLOCK_M, BLOCK_N], TMEM_LAYOUT)
    idx = 0
    phase = 0
    use_acc = False
    for k in range(0, K, BLOCK_K):
        a = a_bufs.index(idx)
        b = b_bufs.index(idx)
        tma_bar = tma_bars.index(idx)
        mma_bar = mma_bars.index(idx)
        mbarrier.expect(
            tma_bar, a_desc.block_type.nbytes + b_desc.block_type.nbytes
        )
        tma.async_copy_global_to_shared(a_desc, [off_m, k], tma_bar, a)
        tma.async_copy_global_to_shared(
            b_desc, [off_n, k] if TRANS_B else [k, off_n], tma_bar, b
        )
        mbarrier.wait(tma_bar, phase=phase)

        if TRANS_B:
            b = b.permute((1, 0))
        tcgen05_mma(a, b, acc_tmem, use_acc=use_acc)
        tcgen05_commit(mma_bar)
        mbarrier.wait(mma_bar, phase=phase)
        use_acc = True

        idx += 1
        if idx == NUM_BUFFERS:
            idx = 0
            phase ^= 1

    for i in gl.static_range(NUM_BUFFERS):
        mbarrier.invalidate(tma_bars.index(i))
        mbarrier.invalidate(mma_bars.index(i))

    acc = acc_tmem.load(TMEM_REG)
    c_smem = gl.allocate_shared_memory(DTYPE, [BLOCK_M, BLOCK_N], C_LAYOUT)
    c_smem.store(acc.to(DTYPE))
    fence_async_shared()
    tma.async_copy_shared_to_global(c_desc, [off_m, off_n], c_smem)
    tma.store_wait(pendings=0)

# config = {"BLOCK_K": 64, "BLOCK_M": 128, "BLOCK_N": 128, "arch": "sm_100", "dtype": "fp16", "num_buffers": 2, "num_warps": 8, "trans_b": 1}
# arch = sm_100


// ===== COMPILED SASS (sm_100a) =====

	.target	sm_100a

	.elftype	@"ET_EXEC"


//--------------------- .note.nv.tkinfo           --------------------------
	.section	.note.nv.tkinfo,"",@"SHT_NOTE"
	.sectionflags	@"SHF_NOTE_NV_TKINFO"
	.tkinfo
        /*0018*/ 	.word	0x00000081
        /*0030*/ 	.string	""
        /*0030*/ 	.string	"ptxas-blackwell"
        /*0030*/ 	.string	"Cuda compilation tools, release 12.9, V12.9.86"
        /*0030*/ 	.string	"Build cuda_12.9.r12.9/compiler.36037853_0"
        /*0030*/ 	.string	"-v  -suppress-debug-info  -lineinfo  -arch sm_100a "



//--------------------- .note.nv.cuver            --------------------------
	.section	.note.nv.cuver,"",@"SHT_NOTE"
	.sectionflags	@"SHF_NOTE_NV_CUVER"
        /*0018*/ 	.short	0x0001
        /*001a*/ 	.short	0x0064
        /*001c*/ 	.short	0x0001
        /*001e*/ 	.short	0x0000
        /*0020*/ 	.short	0x0001
        /*0022*/ 	.short	0x0000


//--------------------- .nv.info                  --------------------------
	.section	.nv.info,"",@"SHT_CUDA_INFO"
	.align	4


	//----- nvinfo : EIATTR_REGCOUNT
	.align		4
        /*0000*/ 	.byte	0x04, 0x2f
        /*0002*/ 	.short	(.L_4 - .L_3)
	.align		4
.L_3:
        /*0004*/ 	.word	index@(gluon_tcgen05)
        /*0008*/ 	.word	0x00000047


	//----- nvinfo : EIATTR_FRAME_SIZE
	.align		4
.L_4:
        /*000c*/ 	.byte	0x04, 0x11
        /*000e*/ 	.short	(.L_6 - .L_5)
	.align		4
.L_5:
        /*0010*/ 	.word	index@($__internal_2_$__cuda_sm10x_tcgen05_guardrail_trap_unallocated_columns_being_dealloced)
        /*0014*/ 	.word	0x00000000


	//----- nvinfo : EIATTR_FRAME_SIZE
	.align		4
.L_6:
        /*0018*/ 	.byte	0x04, 0x11
        /*001a*/ 	.short	(.L_8 - .L_7)
	.align		4
.L_7:
        /*001c*/ 	.word	index@($__internal_1_$__cuda_sm10x_tcgen05_guardrail_trap_phase_invalid_during_alloc)
        /*0020*/ 	.word	0x00000000


	//----- nvinfo : EIATTR_FRAME_SIZE
	.align		4
.L_8:
        /*0024*/ 	.byte	0x04, 0x11
        /*0026*/ 	.short	(.L_10 - .L_9)
	.align		4
.L_9:
        /*0028*/ 	.word	index@($__internal_0_$__cuda_sm10x_tcgen05_guardrail_trap_col_being_dealloced_not_returned_by_alloc)
        /*002c*/ 	.word	0x00000000


	//----- nvinfo : EIATTR_FRAME_SIZE
	.align		4
.L_10:
        /*0030*/ 	.byte	0x04, 0x11
        /*0032*/ 	.short	(.L_12 - .L_11)
	.align		4
.L_11:
        /*0034*/ 	.word	index@(gluon_tcgen05)
        /*0038*/ 	.word	0x00000000


	//----- nvinfo : EIATTR_MIN_STACK_SIZE
	.align		4
.L_12:
        /*003c*/ 	.byte	0x04, 0x12
        /*003e*/ 	.short	(.L_14 - .L_13)
	.align		4
.L_13:
        /*0040*/ 	.word	index@(gluon_tcgen05)
        /*0044*/ 	.word	0x00000000
.L_14:


//--------------------- .nv.info.gluon_tcgen05    --------------------------
	.section	.nv.info.gluon_tcgen05,"",@"SHT_CUDA_INFO"
	.sectionflags	@""
	.align	4


	//----- nvinfo : EIATTR_CUDA_API_VERSION
	.align		4
        /*0000*/ 	.byte	0x04, 0x37
        /*0002*/ 	.short	(.L_16 - .L_15)
.L_15:
        /*0004*/ 	.word	0x00000081


	//----- nvinfo : EIATTR_KPARAM_INFO
	.align		4
.L_16:
        /*0008*/ 	.byte	0x04, 0x17
        /*000a*/ 	.short	(.L_18 - .L_17)
.L_17:
        /*000c*/ 	.word	0x00000000
        /*0010*/ 	.short	0x000a
        /*0012*/ 	.short	0x0048
        /*0014*/ 	.byte	0x00, 0xf4, 0x21, 0x00


	//----- nvinfo : EIATTR_KPARAM_INFO
	.align		4
.L_18:
        /*0018*/ 	.byte	0x04, 0x17
        /*001a*/ 	.short	(.L_20 - .L_19)
.L_19:
        /*001c*/ 	.word	0x00000000
        /*0020*/ 	.short	0x0009
        /*0022*/ 	.short	0x0040
        /*0024*/ 	.byte	0x00, 0xf4, 0x21, 0x00


	//----- nvinfo : EIATTR_KPARAM_INFO
	.align		4
.L_20:
        /*0028*/ 	.byte	0x04, 0x17
        /*002a*/ 	.short	(.L_22 - .L_21)
.L_21:
        /*002c*/ 	.word	0x00000000
        /*0030*/ 	.short	0x0008
        /*0032*/ 	.short	0x0038
        /*0034*/ 	.byte	0x00, 0xf0, 0x21, 0x00


	//----- nvinfo : EIATTR_KPARAM_INFO
	.align		4
.L_22:
        /*0038*/ 	.byte	0x04, 0x17
        /*003a*/ 	.short	(.L_24 - .L_23)
.L_23:
        /*003c*/ 	.word	0x00000000
        /*0040*/ 	.short	0x0007
        /*0042*/ 	.short	0x0030
        /*0044*/ 	.byte	0x00, 0xf0, 0x21, 0x00


	//----- nvinfo : EIATTR_KPARAM_INFO
	.align		4
.L_24:
        /*0048*/ 	.byte	0x04, 0x17
        /*004a*/ 	.short	(.L_26 - .L_25)
.L_25:
        /*004c*/ 	.word	0x00000000
        /*0050*/ 	.short	0x0006
        /*0052*/ 	.short	0x0028
        /*0054*/ 	.byte	0x00, 0xf0, 0x21, 0x00


	//----- nvinfo : EIATTR_KPARAM_INFO
	.align		4
.L_26:
        /*0058*/ 	.byte	0x04, 0x17
        /*005a*/ 	.short	(.L_28 - .L_27)
.L_27:
        /*005c*/ 	.word	0x00000000
        /*0060*/ 	.short	0x0005
        /*0062*/ 	.short	0x0020
        /*0064*/ 	.byte	0x00, 0xf0, 0x11, 0x00


	//----- nvinfo : EIATTR_KPARAM_INFO
	.align		4
.L_28:
        /*0068*/ 	.byte	0x04, 0x17
        /*006a*/ 	.short	(.L_30 - .L_29)
.L_29:
        /*006c*/ 	.word	0x00000000
        /*0070*/ 	.short	0x0004
        /*0072*/ 	.short	0x001c
        /*0074*/ 	.byte	0x00, 0xf0, 0x11, 0x00


	//----- nvinfo : EIATTR_KPARAM_INFO
	.align		4
.L_30:
        /*0078*/ 	.byte	0x04, 0x17
        /*007a*/ 	.short	(.L_32 - .L_31)
.L_31:
        /*007c*/ 	.word	0x00000000
        /*0080*/ 	.short	0x0003
        /*0082*/ 	.short	0x0018
        /*0084*/ 	.byte	0x00, 0xf0, 0x11, 0x00


	//----- nvinfo : EIATTR_KPARAM_INFO
	.align		4
.L_32:
        /*0088*/ 	.byte	0x04, 0x17
        /*008a*/ 	.short	(.L_34 - .L_33)
.L_33:
        /*008c*/ 	.word	0x00000000
        /*0090*/ 	.short	0x0002
        /*0092*/ 	.short	0x0010
        /*0094*/ 	.byte	0x00, 0xf4, 0x21, 0x00


	//----- nvinfo : EIATTR_KPARAM_INFO
	.align		4
.L_34:
        /*0098*/ 	.byte	0x04, 0x17
        /*009a*/ 	.short	(.L_36 - .L_35)
.L_35:
        /*009c*/ 	.word	0x00000000
        /*00a0*/ 	.short	0x0001
        /*00a2*/ 	.short	0x0008
        /*00a4*/ 	.byte	0x00, 0xf4, 0x21, 0x00


	//----- nvinfo : EIATTR_KPARAM_INFO
	.align		4
.L_36:
        /*00a8*/ 	.byte	0x04, 0x17
        /*00aa*/ 	.short	(.L_38 - .L_37)
.L_37:
        /*00ac*/ 	.word	0x00000000
        /*00b0*/ 	.short	0x0000
        /*00b2*/ 	.short	0x0000
        /*00b4*/ 	.byte	0x00, 0xf4, 0x21, 0x00


	//----- nvinfo : EIATTR_AT_ENTRY_FRAGMENTS
	.align		4
.L_38:
        /*00b8*/ 	.byte	0x04, 0x4f
        /*00ba*/ 	.short	(.L_40 - .L_39)


	//   ....[0]....
.L_39:
        /*00bc*/ 	.word	0x00000004


	//----- nvinfo : EIATTR_RESERVED_SMEM_USED
	.align		4
.L_40:
        /*00c0*/ 	.byte	0x01, 0x41
	.zero		2


	//----- nvinfo : EIATTR_SPARSE_MMA_MASK
	.align		4
        /*00c4*/ 	.byte	0x03, 0x50
        /*00c6*/ 	.short	0x0000


	//----- nvinfo : EIATTR_TCGEN05_1CTA_USED
	.align		4
        /*00c8*/ 	.byte	0x01, 0x51
	.zero		2


	//----- nvinfo : EIATTR_MAXREG_COUNT
	.align		4
        /*00cc*/ 	.byte	0x03, 0x1b
        /*00ce*/ 	.short	0x00ff


	//----- nvinfo : EIATTR_NUM_BARRIERS
	.align		4
        /*00d0*/ 	.byte	0x02, 0x4c
        /*00d2*/ 	.byte	0x01
	.zero		1


	//----- nvinfo : EIATTR_INT_WARP_WIDE_INSTR_OFFSETS
	.align		4
        /*00d4*/ 	.byte	0x04, 0x31
        /*00d6*/ 	.short	(.L_42 - .L_41)


	//   ....[0]....
.L_41:
        /*00d8*/ 	.word	0x00001770


	//   ....[1]....
        /*00dc*/ 	.word	0x00001790


	//   ....[2]....
        /*00e0*/ 	.word	0x00001820


	//   ....[3]....
        /*00e4*/ 	.word	0x000019d0


	//   ....[4]....
        /*00e8*/ 	.word	0x000019e0


	//   ....[5]....
        /*00ec*/ 	.word	0x000019f0


	//   ....[6]....
        /*00f0*/ 	.word	0x00001a00


	//   ....[7]....
        /*00f4*/ 	.word	0x00001d20


	//   ....[8]....
        /*00f8*/ 	.word	0x00001d30


	//   ....[9]....
        /*00fc*/ 	.word	0x00001ea0


	//   ....[10]....
        /*0100*/ 	.word	0x00001ef0


	//   ....[11]....
        /*0104*/ 	.word	0x00001f00


	//   ....[12]....
        /*0108*/ 	.word	0x00001f30


	//   ....[13]....
        /*010c*/ 	.word	0x00002220


	//   ....[14]....
        /*0110*/ 	.word	0x00002230


	//   ....[15]....
        /*0114*/ 	.word	0x00002500


	//   ....[16]....
        /*0118*/ 	.word	0x00002510


	//   ....[17]....
        /*011c*/ 	.word	0x00002a00


	//   ....[18]....
        /*0120*/ 	.word	0x00002a50


	//----- nvinfo : EIATTR_COOP_GROUP_MASK_REGIDS
	.align		4
.L_42:
        /*0124*/ 	.byte	0x04, 0x29
        /*0126*/ 	.short	(.L_44 - .L_43)


	//   ....[0]....
.L_43:
        /*0128*/ 	.word	0xffffffff


	//   ....[1]....
        /*012c*/ 	.word	0xffffffff


	//   ....[2]....
        /*0130*/ 	.word	0xffffffff


	//   ....[3]....
        /*0134*/ 	.word	0xffffffff


	//   ....[4]....
        /*0138*/ 	.word	0xffffffff


	//   ....[5]....
        /*013c*/ 	.word	0xffffffff


	//   ....[6]....
        /*0140*/ 	.word	0xffffffff


	//   ....[7]....
        /*0144*/ 	.word	0xffffffff


	//   ....[8]....
        /*0148*/ 	.word	0xffffffff


	//   ....[9]....
        /*014c*/ 	.word	0xffffffff


	//----- nvinfo : EIATTR_COOP_GROUP_INSTR_OFFSETS
	.align		4
.L_44:
        /*0150*/ 	.byte	0x04, 0x28
        /*0152*/ 	.short	(.L_46 - .L_45)


	//   ....[0]....
.L_45:
        /*0154*/ 	.word	0x00000050


	//   ....[1]....
        /*0158*/ 	.word	0x00000310


	//   ....[2]....
        /*015c*/ 	.word	0x00000500


	//   ....[3]....
        /*0160*/ 	.word	0x000009a0


	//   ....[4]....
        /*0164*/ 	.word	0x00000ae0


	//   ....[5]....
        /*0168*/ 	.word	0x00000fe0


	//   ....[6]....
        /*016c*/ 	.word	0x00001120


	//   ....[7]....
        /*0170*/ 	.word	0x00001610


	//   ....[8]....
        /*0174*/ 	.word	0x00002890


	//   ....[9]....
        /*0178*/ 	.word	0x00002b00


	//----- nvinfo : EIATTR_VRC_CTA_INIT_COUNT
	.align		4
.L_46:
        /*017c*/ 	.byte	0x02, 0x4a
        /*017e*/ 	.byte	0x80
	.zero		1


	//----- nvinfo : EIATTR_MBARRIER_INSTR_OFFSETS
	.align		4
        /*0180*/ 	.byte	0x04, 0x39
        /*0182*/ 	.short	(.L_48 - .L_47)


	//   ....[0]....
.L_47:
        /*0184*/ 	.word	0x00001840
        /*0188*/ 	.word	0x000000ff
        /*018c*/ 	.word	0x00010000
        /*0190*/ 	.short	0x0100
        /*0192*/ 	.byte	0x08
	.zero		1


	//   ....[1]....
        /*0194*/ 	.word	0x00001850
        /*0198*/ 	.word	0x000000ff
        /*019c*/ 	.word	0x00010010
        /*01a0*/ 	.short	0x0100
        /*01a2*/ 	.byte	0x08
	.zero		1


	//   ....[2]....
        /*01a4*/ 	.word	0x00001900
        /*01a8*/ 	.word	0x000000ff
        /*01ac*/ 	.word	0x00010008
        /*01b0*/ 	.short	0x0100
        /*01b2*/ 	.byte	0x08
	.zero		1


	//   ....[3]....
        /*01b4*/ 	.word	0x00001910
        /*01b8*/ 	.word	0x000000ff
        /*01bc*/ 	.word	0x00010018
        /*01c0*/ 	.short	0x0100
        /*01c2*/ 	.byte	0x08
	.zero		1


	//   ....[4]....
        /*01c4*/ 	.word	0x00001ae0
        /*01c8*/ 	.word	0x000000ff
        /*01cc*/ 	.word	0x00010000
        /*01d0*/ 	.short	0x010a
        /*01d2*/ 	.byte	0x08
	.zero		1


	//   ....[5]....
        /*01d4*/ 	.word	0x00001d80
        /*01d8*/ 	.word	0x000000ff
        /*01dc*/ 	.word	0x00010010
        /*01e0*/ 	.short	0x010a
        /*01e2*/ 	.byte	0x08
	.zero		1


	//   ....[6]....
        /*01e4*/ 	.word	0x00001fa0
        /*01e8*/ 	.word	0x000000ff
        /*01ec*/ 	.word	0x00010000
        /*01f0*/ 	.short	0x010a
        /*01f2*/ 	.byte	0x1c
	.zero		1


	//   ....[7]....
        /*01f4*/ 	.word	0x00002270
        /*01f8*/ 	.word	0x000000ff
        /*01fc*/ 	.word	0x00010010
        /*0200*/ 	.short	0x010a
        /*0202*/ 	.byte	0x1c
	.zero		1


	//   ....[8]....
        /*0204*/ 	.word	0x00002340
        /*0208*/ 	.word	0x000000ff
        /*020c*/ 	.word	0x00010000
        /*0210*/ 	.short	0x0108
        /*0212*/ 	.byte	0x08
	.zero		1


	//   ....[9]....
        /*0214*/ 	.word	0x00002350
        /*0218*/ 	.word	0x000000ff
        /*021c*/ 	.word	0x00010010
        /*0220*/ 	.short	0x0108
        /*0222*/ 	.byte	0x08
	.zero		1


	//   ....[10]....
        /*0224*/ 	.word	0x000023a0
        /*0228*/ 	.word	0x000000ff
        /*022c*/ 	.word	0x00010008
        /*0230*/ 	.short	0x0108
        /*0232*/ 	.byte	0x08
	.zero		1


	//   ....[11]....
        /*0234*/ 	.word	0x000023b0
        /*0238*/ 	.word	0x000000ff
        /*023c*/ 	.word	0x00010018
        /*0240*/ 	.short	0x0108
        /*0242*/ 	.byte	0x08
	.zero		1


	//   ....[12]....
        /*0244*/ 	.word	0x00002b20
        /*0248*/ 	.word	0x000000ff
        /*024c*/ 	.word	0x00010000
        /*0250*/ 	.short	0x010a
        /*0252*/ 	.byte	0x08
	.zero		1


	//   ....[13]....
        /*0254*/ 	.word	0x00002b50
        /*0258*/ 	.word	0x000000ff
        /*025c*/ 	.word	0x00010010
        /*0260*/ 	.short	0x010a
        /*0262*/ 	.byte	0x08
	.zero		1


	//   ....[14]....
        /*0264*/ 	.word	0x00002b80
        /*0268*/ 	.word	0x000000ff
        /*026c*/ 	.word	0x00010000
        /*0270*/ 	.short	0x010a
        /*0272*/ 	.byte	0x1c
	.zero		1


	//   ....[15]....
        /*0274*/ 	.word	0x00002bb0
        /*0278*/ 	.word	0x000000ff
        /*027c*/ 	.word	0x00010010
        /*0280*/ 	.short	0x010a
        /*0282*/ 	.byte	0x1c
	.zero		1


	//----- nvinfo : EIATTR_NUM_MBARRIERS
	.align		4
.L_48:
        /*0284*/ 	.byte	0x03, 0x38
        /*0286*/ 	.short	0x0004


	//----- nvinfo : EIATTR_EXIT_INSTR_OFFSETS
	.align		4
        /*0288*/ 	.byte	0x04, 0x1c
        /*028a*/ 	.short	(.L_50 - .L_49)


	//   ....[0]....
.L_49:
        /*028c*/ 	.word	0x00002b10


	//----- nvinfo : EIATTR_REQNTID
	.align		4
.L_50:
        /*0290*/ 	.byte	0x04, 0x10
        /*0292*/ 	.short	(.L_52 - .L_51)
.L_51:
        /*0294*/ 	.word	0x00000100
        /*0298*/ 	.word	0x00000001
        /*029c*/ 	.word	0x00000001


	//----- nvinfo : EIATTR_CRS_STACK_SIZE
	.align		4
.L_52:
        /*02a0*/ 	.byte	0x04, 0x1e
        /*02a2*/ 	.short	(.L_54 - .L_53)
.L_53:
        /*02a4*/ 	.word	0x00000000


	//----- nvinfo : EIATTR_CBANK_PARAM_SIZE
	.align		4
.L_54:
        /*02a8*/ 	.byte	0x03, 0x19
        /*02aa*/ 	.short	0x0050


	//----- nvinfo : EIATTR_PARAM_CBANK
	.align		4
        /*02ac*/ 	.byte	0x04, 0x0a
        /*02ae*/ 	.short	(.L_56 - .L_55)
	.align		4
.L_55:
        /*02b0*/ 	.word	index@(.nv.constant0.gluon_tcgen05)
        /*02b4*/ 	.short	0x0380
        /*02b6*/ 	.short	0x0050


	//----- nvinfo : EIATTR_SW_WAR
	.align		4
.L_56:
        /*02b8*/ 	.byte	0x04, 0x36
        /*02ba*/ 	.short	(.L_58 - .L_57)
.L_57:
        /*02bc*/ 	.word	0x00000008
.L_58:


//--------------------- .nv.compat                --------------------------
	.section	.nv.compat,"",@"SHT_CUDA_COMPAT_INFO"
	.align	4
        /*0000*/ 	.byte	0x02, 0x02, 0x02, 0x00, 0x02, 0x05, 0x05, 0x00, 0x02, 0x03, 0x03, 0x00, 0x02, 0x06, 0x01, 0x00


//--------------------- .nv.callgraph             --------------------------
	.section	.nv.callgraph,"",@"SHT_CUDA_CALLGRAPH"
	.align	4
	.sectionentsize	8
	.align		4
        /*0000*/ 	.word	0x00000000
	.align		4
        /*0004*/ 	.word	0xffffffff
	.align		4
        /*0008*/ 	.word	0x00000000
	.align		4
        /*000c*/ 	.word	0xfffffffe
	.align		4
        /*0010*/ 	.word	0x00000000
	.align		4
        /*0014*/ 	.word	0xfffffffd
	.align		4
        /*0018*/ 	.word	0x00000000
	.align		4
        /*001c*/ 	.word	0xfffffffc


//--------------------- .text.gluon_tcgen05       --------------------------
	.section	.text.gluon_tcgen05,"ax",@progbits
	.align	128
        .global         gluon_tcgen05
        .type           gluon_tcgen05,@function
        .size           gluon_tcgen05,(.L_x_77 - gluon_tcgen05)
        .other          gluon_tcgen05,@"STO_CUDA_ENTRY STV_DEFAULT"
gluon_tcgen05:
.text.gluon_tcgen05:
[----:B------:R-:W1:Y:S01]  /*0000*/  LDC R1, c[0x0][0x37c] ;  /* 0x0000df00ff017b82 */ /* 0x000e620000000800 */
[----:B------:R-:W2:Y:S02]  /*0010*/  S2R R0, SR_TID.X ;  /* 0x0000000000007919 */ /* 0x000ea40000002100 */
[----:B--2---:R-:W-:-:S13]  /*0020*/  ISETP.GE.U32.AND P2, PT, R0, 0x20, PT ;  /* 0x000000200000780c */ /* 0x004fda0003f46070 */
[----:B------:R-:W-:Y:S05]  /*0030*/  @P2 BRA `(.L_x_0) ;  /* 0x0000000000b82947 */ /* 0x000fea0003800000 */
[----:B------:R-:W2:Y:S01]  /*0040*/  S2UR UR6, SR_CgaCtaId ;  /* 0x00000000000679c3 */ /* 0x000ea20000008800 */
[----:B------:R-:W-:Y:S01]  /*0050*/  NOP ;  /* 0x0000000000007918 */ /* 0x000fe20000000000 */
[----:B------:R-:W-:Y:S02]  /*0060*/  UMOV UR4, 0x40 ;  /* 0x0000004000047882 */ /* 0x000fe40000000000 */
[----:B--2---:R-:W-:-:S09]  /*0070*/  ULEA UR4, UR6, UR4, 0x18 ;  /* 0x0000000406047291 */ /* 0x004fd2000f8ec0ff */
[----:B------:R-:W2:Y:S01]  /*0080*/  LDS.U8 R2, [UR4] ;  /* 0x00000004ff027984 */ /* 0x000ea20008000000 */
[----:B------:R-:W-:Y:S02]  /*0090*/  UMOV UR4, 0x400 ;  /* 0x0000040000047882 */ /* 0x000fe40000000000 */
[----:B------:R-:W-:Y:S01]  /*00a0*/  ULEA UR4, UR6, UR4, 0x18 ;  /* 0x0000000406047291 */ /* 0x000fe2000f8ec0ff */
[----:B--2---:R-:W-:-:S13]  /*00b0*/  ISETP.NE.AND P0, PT, R2, RZ, PT ;  /* 0x000000ff0200720c */ /* 0x004fda0003f05270 */
[----:B------:R-:W-:Y:S05]  /*00c0*/  @P0 BRA `(.L_x_1) ;  /* 0x00000000007c0947 */ /* 0x000fea0003800000 */
[----:B------:R-:W-:-:S13]  /*00d0*/  ELECT P0, URZ, PT ;  /* 0x0000000000ff782f */ /* 0x000fda0003800000 */
[----:B------:R-:W-:Y:S05]  /*00e0*/  @!P0 BRA `(.L_x_2) ;  /* 0x0000000000848947 */ /* 0x000fea0003800000 */
[----:B------:R-:W-:Y:S01]  /*00f0*/  UMOV UR5, 0x4 ;  /* 0x0000000400057882 */ /* 0x000fe20000000000 */
[----:B------:R-:W-:Y:S02]  /*0100*/  IMAD.MOV.U32 R5, RZ, RZ, 0x1 ;  /* 0x00000001ff057424 */ /* 0x000fe400078e00ff */
[----:B------:R-:W-:Y:S02]  /*0110*/  IMAD.MOV.U32 R3, RZ, RZ, 0xf ;  /* 0x0000000fff037424 */ /* 0x000fe400078e00ff */
[----:B------:R-:W-:Y:S04]  /*0120*/  DEPBAR.LE SB2, 0x36 ;  /* 0x0000ad800000791a */ /* 0x000fe80000000000 */
[----:B------:R-:W2:Y:S02]  /*0130*/  UTCATOMSWS.FIND_AND_SET.ALIGN UP0, UR5, UR5 ;  /* 0x00000005000575e3 */ /* 0x000ea40008000800 */
[----:B--2---:R-:W-:-:S04]  /*0140*/  PLOP3.LUT P0, PT, PT, PT, UP0, 0x80, 0x8 ;  /* 0x000000000008781c */ /* 0x004fc80003f0f008 */
[----:B------:R-:W-:-:S04]  /*0150*/  SEL R2, RZ, 0xffffffff, !P0 ;  /* 0xffffffffff027807 */ /* 0x000fc80004000000 */
[----:B------:R-:W-:Y:S01]  /*0160*/  ISETP.NE.AND P0, PT, R2, RZ, PT ;  /* 0x000000ff0200720c */ /* 0x000fe20003f05270 */
[----:B------:R-:W-:-:S12]  /*0170*/  IMAD.U32 R2, RZ, RZ, UR5 ;  /* 0x00000005ff027e24 */ /* 0x000fd8000f8e00ff */
[----:B------:R-:W-:Y:S05]  /*0180*/  @P0 BRA `(.L_x_3) ;  /* 0x0000000000240947 */ /* 0x000fea0003800000 */
.L_x_4:
[----:B------:R-:W-:Y:S05]  /*0190*/  NANOSLEEP 0x64 ;  /* 0x000000640000795d */ /* 0x000fea0003800000 */
[----:B------:R-:W-:-:S05]  /*01a0*/  UMOV UR5, 0x4 ;  /* 0x0000000400057882 */ /* 0x000fca0000000000 */
[----:B------:R-:W-:Y:S04]  /*01b0*/  DEPBAR.LE SB2, 0x36 ;  /* 0x0000ad800000791a */ /* 0x000fe80000000000 */
[----:B------:R-:W2:Y:S02]  /*01c0*/  UTCATOMSWS.FIND_AND_SET.ALIGN UP0, UR5, UR5 ;  /* 0x00000005000575e3 */ /* 0x000ea40008000800 */
[----:B--2---:R-:W-:-:S04]  /*01d0*/  PLOP3.LUT P0, PT, PT, PT, UP0, 0x80, 0x8 ;  /* 0x000000000008781c */ /* 0x004fc80003f0f008 */
[----:B------:R-:W-:-:S04]  /*01e0*/  SEL R2, RZ, 0xffffffff, !P0 ;  /* 0xffffffffff027807 */ /* 0x000fc80004000000 */
[----:B------:R-:W-:Y:S01]  /*01f0*/  ISETP.NE.AND P0, PT, R2, RZ, PT ;  /* 0x000000ff0200720c */ /* 0x000fe20003f05270 */
[----:B------:R-:W-:-:S12]  /*0200*/  IMAD.U32 R2, RZ, RZ, UR5 ;  /* 0x00000005ff027e24 */ /* 0x000fd8000f8e00ff */
[----:B------:R-:W-:Y:S05]  /*0210*/  @!P0 BRA `(.L_x_4) ;  /* 0xfffffffc00dc8947 */ /* 0x000fea000383ffff */
.L_x_3:
[C---:B------:R-:W-:Y:S01]  /*0220*/  VIADD R4, R2.reuse, 0x10 ;  /* 0x0000001002047836 */ /* 0x040fe20000000000 */
[----:B------:R-:W-:Y:S01]  /*0230*/  UMOV UR5, 0x50 ;  /* 0x0000005000057882 */ /* 0x000fe20000000000 */
[----:B------:R-:W-:Y:S01]  /*0240*/  SHF.L.U32 R3, R3, R2, RZ ;  /* 0x0000000203037219 */ /* 0x000fe200000006ff */
[----:B------:R-:W-:Y:S01]  /*0250*/  ULEA UR5, UR6, UR5, 0x18 ;  /* 0x0000000506057291 */ /* 0x000fe2000f8ec0ff */
[----:B------:R-:W-:Y:S01]  /*0260*/  IMAD.SHL.U32 R2, R2, 0x20, RZ ;  /* 0x0000002002027824 */ /* 0x000fe200078e00ff */
[----:B------:R-:W-:-:S04]  /*0270*/  SHF.L.U32 R4, R5, R4, RZ ;  /* 0x0000000405047219 */ /* 0x000fc800000006ff */
[----:B------:R-:W-:-:S05]  /*0280*/  LOP3.LUT R3, R4, R3, RZ, 0xfc, !PT ;  /* 0x0000000304037212 */ /* 0x000fca00078efcff */
[----:B------:R2:W-:Y:S04]  /*0290*/  ATOMS.OR RZ, [UR5], R3 ;  /* 0x00000003ffff798c */ /* 0x0005e8000b000005 */
[----:B------:R2:W-:Y:S01]  /*02a0*/  STS [UR4], R2 ;  /* 0x00000002ff007988 */ /* 0x0005e20008000804 */
[----:B------:R-:W-:Y:S05]  /*02b0*/  BRA `(.L_x_2) ;  /* 0x0000000000107947 */ /* 0x000fea0003800000 */
.L_x_1:
[----:B------:R-:W-:Y:S01]  /*02c0*/  IMAD.MOV.U32 R3, RZ, RZ, -0x1 ;  /* 0xffffffffff037424 */ /* 0x000fe200078e00ff */
[----:B------:R-:W-:-:S04]  /*02d0*/  MOV R2, 0x300 ;  /* 0x0000030000027802 */ /* 0x000fc80000000f00 */
[----:B------:R2:W-:Y:S03]  /*02e0*/  STS [UR4], R3 ;  /* 0x00000003ff007988 */ /* 0x0005e60008000804 */
[----:B-12---:R-:W-:Y:S05]  /*02f0*/  CALL.REL.NOINC `($__internal_1_$__cuda_sm10x_tcgen05_guardrail_trap_phase_invalid_during_alloc) ;  /* 0x0000002800447944 */ /* 0x006fea0003c00000 */
.L_x_2:
[----:B------:R-:W-:Y:S05]  /*0300*/  WARPSYNC.ALL ;  /* 0x0000000000007948 */ /* 0x000fea0003800000 */
[----:B------:R-:W-:Y:S01]  /*0310*/  NOP ;  /* 0x0000000000007918 */ /* 0x000fe20000000000 */
.L_x_0:
[----:B------:R-:W3:Y:S08]  /*0320*/  S2UR UR4, SR_CgaCtaId ;  /* 0x00000000000479c3 */ /* 0x000ef00000008800 */
[----:B------:R-:W-:Y:S01]  /*0330*/  BAR.SYNC.DEFER_BLOCKING 0x0 ;  /* 0x0000000000007b1d */ /* 0x000fe20000010000 */
[----:B------:R-:W-:-:S05]  /*0340*/  LOP3.LUT R68, R0, 0xff, RZ, 0xc0, !PT ;  /* 0x000000ff00447812 */ /* 0x000fca00078ec0ff */
[----:B------:R-:W-:Y:S02]  /*0350*/  UMOV UR8, 0x400 ;  /* 0x0000040000087882 */ /* 0x000fe40000000000 */
[----:B------:R-:W4:Y:S08]  /*0360*/  LDC R4, c[0x0][0x398] ;  /* 0x0000e600ff047b82 */ /* 0x000f300000000800 */
[----:B------:R-:W5:Y:S01]  /*0370*/  LDC R10, c[0x0][0x3a0] ;  /* 0x0000e800ff0a7b82 */ /* 0x000f620000000800 */
[----:B---3--:R-:W-:-:S07]  /*0380*/  ULEA UR8, UR4, UR8, 0x18 ;  /* 0x0000000804087291 */ /* 0x008fce000f8ec0ff */
[----:B------:R-:W3:Y:S02]  /*0390*/  S2UR UR19, SR_CTAID.Y ;  /* 0x00000000001379c3 */ /* 0x000ee40000002600 */
[----:B--2---:R-:W2:Y:S06]  /*03a0*/  LDS R3, [UR8] ;  /* 0x00000008ff037984 */ /* 0x004eac0008000800 */
[----:B------:R-:W-:Y:S06]  /*03b0*/  BAR.SYNC.DEFER_BLOCKING 0x0 ;  /* 0x0000000000007b1d */ /* 0x000fec0000010000 */
[----:B------:R-:W-:Y:S05]  /*03c0*/  @P2 BRA `(.L_x_5) ;  /* 0x0000000000182947 */ /* 0x000fea0003800000 */
[----:B------:R-:W-:Y:S01]  /*03d0*/  ELECT P0, URZ, PT ;  /* 0x0000000000ff782f */ /* 0x000fe20003800000 */
[----:B------:R-:W-:Y:S01]  /*03e0*/  IMAD.MOV.U32 R2, RZ, RZ, 0x1 ;  /* 0x00000001ff027424 */ /* 0x000fe200078e00ff */
[----:B------:R-:W-:Y:S01]  /*03f0*/  UMOV UR5, 0x40 ;  /* 0x0000004000057882 */ /* 0x000fe20000000000 */
[----:B------:R-:W-:Y:S01]  /*0400*/  UVIRTCOUNT.DEALLOC.SMPOOL 0x80 ;  /* 0x000000800000784c */ /* 0x000fe20000000000 */
[----:B------:R-:W-:-:S09]  /*0410*/  ULEA UR5, UR4, UR5, 0x18 ;  /* 0x0000000504057291 */ /* 0x000fd2000f8ec0ff */
[----:B------:R5:W-:Y:S03]  /*0420*/  @P0 STS.U8 [UR5], R2 ;  /* 0x00000002ff000988 */ /* 0x000be60008000005 */
.L_x_5:
[----:B------:R-:W5:Y:S01]  /*0430*/  S2UR UR4, SR_CTAID.Z ;  /* 0x00000000000479c3 */ /* 0x000f620000002700 */
[----:B------:R-:W4:Y:S01]  /*0440*/  LDCU UR5, c[0x0][0x370] ;  /* 0x00006e00ff0577ac */ /* 0x000f220008000800 */
[----:B------:R-:W-:Y:S01]  /*0450*/  ISETP.GE.U32.AND P0, PT, R68, 0x20, PT ;  /* 0x000000204400780c */ /* 0x000fe20003f06070 */
[----:B----4-:R-:W-:Y:S01]  /*0460*/  VIADD R4, R4, 0xffffffff ;  /* 0xffffffff04047836 */ /* 0x010fe20000000000 */
[C---:B------:R-:W-:Y:S01]  /*0470*/  ISETP.NE.U32.AND P3, PT, R68.reuse, RZ, PT ;  /* 0x000000ff4400720c */ /* 0x040fe20003f65070 */
[----:B------:R-:W5:Y:S01]  /*0480*/  LDCU UR6, c[0x0][0x374] ;  /* 0x00006e80ff0677ac */ /* 0x000f620008000800 */
[----:B------:R-:W-:Y:S01]  /*0490*/  LEA R11, R68, UR8, 0x2 ;  /* 0x00000008440b7c11 */ /* 0x000fe2000f8e10ff */
[----:B-----5:R-:W-:Y:S01]  /*04a0*/  VIADD R12, R10, 0xffffffff ;  /* 0xffffffff0a0c7836 */ /* 0x020fe20000000000 */
[----:B------:R-:W4:Y:S01]  /*04b0*/  S2UR UR7, SR_CTAID.X ;  /* 0x00000000000779c3 */ /* 0x000f220000002500 */
[----:B------:R-:W5:Y:S01]  /*04c0*/  LDCU.64 UR20, c[0x0][0x3c0] ;  /* 0x00007800ff1477ac */ /* 0x000f620008000a00 */
[----:B--2---:R-:W-:Y:S01]  /*04d0*/  R2UR UR23, R3 ;  /* 0x00000000031772ca */ /* 0x004fe200000e0000 */
[----:B------:R-:W-:Y:S04]  /*04e0*/  BSSY.RECONVERGENT B0, `(.L_x_6) ;  /* 0x0000011000007945 */ /* 0x000fe80003800200 */
[----:B------:R2:W-:Y:S01]  /*04f0*/  @!P0 STS [R11], RZ ;  /* 0x000000ff0b008388 */ /* 0x0005e20000000800 */
[----:B------:R-:W-:-:S03]  /*0500*/  NOP ;  /* 0x0000000000007918 */ /* 0x000fc60000000000 */
[----:B------:R2:W-:Y:S01]  /*0510*/  @!P3 STS [UR8+0x24], R4 ;  /* 0x00002404ff00b988 */ /* 0x0005e20008000808 */
[----:B---3--:R-:W-:-:S03]  /*0520*/  UIMAD UR4, UR4, UR6, UR19 ;  /* 0x00000006040472a4 */ /* 0x008fc6000f8e0213 */
[----:B------:R2:W-:Y:S01]  /*0530*/  @!P3 STS [UR8+0x20], R12 ;  /* 0x0000200cff00b988 */ /* 0x0005e20008000808 */
[----:B----4-:R-:W-:-:S04]  /*0540*/  UIMAD UR4, UR4, UR5, UR7 ;  /* 0x00000005040472a4 */ /* 0x010fc8000f8e0207 */
[----:B------:R-:W-:-:S04]  /*0550*/  UIMAD UR4, UR4, 0x180, URZ ;  /* 0x00000180040478a4 */ /* 0x000fc8000f8e02ff */
[----:B-----5:R-:W-:-:S04]  /*0560*/  UIADD3 UR24, UP0, UPT, UR4, UR20, URZ ;  /* 0x0000001404187290 */ /* 0x020fc8000ff1e0ff */
[----:B------:R-:W-:Y:S01]  /*0570*/  ULEA.HI.X.SX32 UR25, UR4, UR21, 0x1, UP0 ;  /* 0x0000001504197291 */ /* 0x000fe200080f0eff */
[----:B--2---:R-:W-:Y:S11]  /*0580*/  @P3 BRA `(.L_x_7) ;  /* 0x0000000000183947 */ /* 0x004ff60003800000 */
[----:B------:R-:W2:Y:S01]  /*0590*/  LDS R2, [UR8+0x8] ;  /* 0x00000808ff027984 */ /* 0x000ea20008000800 */
[----:B------:R-:W3:Y:S01]  /*05a0*/  LDC.64 R6, c[0x0][0x380] ;  /* 0x0000e000ff067b82 */ /* 0x000ee20000000a00 */
[----:B------:R-:W-:Y:S02]  /*05b0*/  IMAD.MOV.U32 R3, RZ, RZ, 0x70 ;  /* 0x00000070ff037424 */ /* 0x000fe400078e00ff */
[----:B---3--:R3:W-:Y:S03]  /*05c0*/  STS.64 [UR8], R6 ;  /* 0x00000006ff007988 */ /* 0x0087e60008000a08 */
[----:B--2---:R-:W-:-:S05]  /*05d0*/  LOP3.LUT R2, R2, 0x10, R3, 0xd8, !PT ;  /* 0x0000001002027812 */ /* 0x004fca00078ed803 */
[----:B------:R3:W-:Y:S02]  /*05e0*/  STS [UR8+0x8], R2 ;  /* 0x00000802ff007988 */ /* 0x0007e40008000808 */
.L_x_7:
[----:B------:R-:W-:Y:S05]  /*05f0*/  BSYNC.RECONVERGENT B0 ;  /* 0x0000000000007941 */ /* 0x000fea0003800200 */
.L_x_6:
[----:B------:R-:W-:Y:S04]  /*0600*/  BSSY.RECONVERGENT B0, `(.L_x_8) ;  /* 0x000000a000007945 */ /* 0x000fe80003800200 */
[----:B------:R-:W-:Y:S05]  /*0610*/  @P3 BRA `(.L_x_9) ;  /* 0x0000000000203947 */ /* 0x000fea0003800000 */
[----:B---3--:R-:W2:Y:S01]  /*0620*/  LDS R2, [UR8+0x34] ;  /* 0x00003408ff027984 */ /* 0x008ea20008000800 */
[----:B------:R-:W-:Y:S02]  /*0630*/  IMAD.MOV.U32 R3, RZ, RZ, 0x3f000000 ;  /* 0x3f000000ff037424 */ /* 0x000fe400078e00ff */
[----:B------:R-:W-:Y:S01]  /*0640*/  @!P3 IMAD.MOV.U32 R5, RZ, RZ, 0x7f ;  /* 0x0000007fff05b424 */ /* 0x000fe200078e00ff */
[----:B------:R-:W3:Y:S02]  /*0650*/  @!P3 LDS R6, [UR8+0x38] ;  /* 0x00003808ff06b984 */ /* 0x000ee40008000800 */
[----:B--2---:R-:W-:Y:S02]  /*0660*/  LOP3.LUT R2, R2, 0xff000000, R3, 0xb8, !PT ;  /* 0xff00000002027812 */ /* 0x004fe400078eb803 */
[----:B---3--:R-:W-:-:S03]  /*0670*/  @!P3 LOP3.LUT R3, R6, 0xff, R5, 0xb8, !PT ;  /* 0x000000ff0603b812 */ /* 0x008fc600078eb805 */
[----:B------:R2:W-:Y:S04]  /*0680*/  STS [UR8+0x34], R2 ;  /* 0x00003402ff007988 */ /* 0x0005e80008000808 */
[----:B------:R2:W-:Y:S02]  /*0690*/  @!P3 STS [UR8+0x38], R3 ;  /* 0x00003803ff00b988 */ /* 0x0005e40008000808 */
.L_x_9:
[----:B------:R-:W-:Y:S05]  /*06a0*/  BSYNC.RECONVERGENT B0 ;  /* 0x0000000000007941 */ /* 0x000fea0003800200 */
.L_x_8:
[----:B------:R-:W-:Y:S04]  /*06b0*/  BSSY.RECONVERGENT B0, `(.L_x_10) ;  /* 0x000000e000007945 */ /* 0x000fe80003800200 */
[----:B------:R-:W-:Y:S05]  /*06c0*/  @P3 BRA `(.L_x_11) ;  /* 0x0000000000303947 */ /* 0x000fea0003800000 */
[----:B--2---:R-:W2:Y:S01]  /*06d0*/  LDS R3, [UR8+0x34] ;  /* 0x00003408ff037984 */ /* 0x004ea20008000800 */
[----:B------:R-:W4:Y:S03]  /*06e0*/  LDC.64 R8, c[0x0][0x3a8] ;  /* 0x0000ea00ff087b82 */ /* 0x000f260000000a00 */
[----:B---3--:R-:W3:Y:S01]  /*06f0*/  LDS R2, [UR8+0x1c] ;  /* 0x00001c08ff027984 */ /* 0x008ee20008000800 */
[C---:B----4-:R-:W-:Y:S01]  /*0700*/  SHF.L.U64.HI R6, R8.reuse, 0x1, R9 ;  /* 0x0000000108067819 */ /* 0x050fe20000010209 */
[----:B------:R-:W-:-:S03]  /*0710*/  IMAD.SHL.U32 R5, R8, 0x2, RZ ;  /* 0x0000000208057824 */ /* 0x000fc600078e00ff */
[--C-:B------:R-:W-:Y:S02]  /*0720*/  SHF.R.U32.HI R7, RZ, 0x4, R6.reuse ;  /* 0x00000004ff077819 */ /* 0x100fe40000011606 */
[----:B------:R-:W-:-:S05]  /*0730*/  SHF.R.U64 R5, R5, 0x4, R6 ;  /* 0x0000000405057819 */ /* 0x000fca0000001206 */
[----:B------:R4:W-:Y:S01]  /*0740*/  STS [UR8+0xc], R5 ;  /* 0x00000c05ff007988 */ /* 0x0009e20008000808 */
[----:B--2---:R-:W-:Y:S02]  /*0750*/  LOP3.LUT R3, R3, 0x7, RZ, 0xb8, !PT ;  /* 0x0000000703037812 */ /* 0x004fe400078eb8ff */
[----:B---3--:R-:W-:-:S03]  /*0760*/  LOP3.LUT R2, R2, 0xf, R7, 0xb8, !PT ;  /* 0x0000000f02027812 */ /* 0x008fc600078eb807 */
[----:B------:R4:W-:Y:S04]  /*0770*/  STS [UR8+0x34], R3 ;  /* 0x00003403ff007988 */ /* 0x0009e80008000808 */
[----:B------:R4:W-:Y:S02]  /*0780*/  STS [UR8+0x1c], R2 ;  /* 0x00001c02ff007988 */ /* 0x0009e40008000808 */
.L_x_11:
[----:B------:R-:W-:Y:S05]  /*0790*/  BSYNC.RECONVERGENT B0 ;  /* 0x0000000000007941 */ /* 0x000fea0003800200 */
.L_x_10:
[----:B------:R-:W-:Y:S04]  /*07a0*/  BSSY.RECONVERGENT B1, `(.L_x_12) ;  /* 0x000001a000017945 */ /* 0x000fe80003800200 */
[----:B------:R-:W-:Y:S04]  /*07b0*/  BSSY.RELIABLE B0, `(.L_x_13) ;  /* 0x0000015000007945 */ /* 0x000fe80003800100 */
[----:B------:R-:W-:Y:S05]  /*07c0*/  @P3 BRA `(.L_x_14) ;  /* 0x0000000000203947 */ /* 0x000fea0003800000 */
[----:B--234-:R-:W2:Y:S02]  /*07d0*/  LDS R2, [UR8+0x34] ;  /* 0x00003408ff027984 */ /* 0x01cea40008000800 */
[----:B--2---:R-:W-:-:S05]  /*07e0*/  LOP3.LUT R2, R2, 0x38, RZ, 0xb8, !PT ;  /* 0x0000003802027812 */ /* 0x004fca00078eb8ff */
[----:B------:R2:W-:Y:S01]  /*07f0*/  STS [UR8+0x34], R2 ;  /* 0x00003402ff007988 */ /* 0x0005e20008000808 */
[----:B------:R-:W-:Y:S05]  /*0800*/  @P3 BRA `(.L_x_15) ;  /* 0x0000000000203947 */ /* 0x000fea0003800000 */
[----:B--2---:R-:W2:Y:S01]  /*0810*/  LDS R2, [UR8+0x8] ;  /* 0x00000808ff027984 */ /* 0x004ea20008000800 */
[----:B------:R-:W-:-:S05]  /*0820*/  IMAD.MOV.U32 R3, RZ, RZ, 0x780 ;  /* 0x00000780ff037424 */ /* 0x000fca00078e00ff */
[----:B--2---:R-:W-:-:S05]  /*0830*/  LOP3.LUT R2, R2, 0x300, R3, 0xd8, !PT ;  /* 0x0000030002027812 */ /* 0x004fca00078ed803 */
[----:B------:R5:W-:Y:S02]  /*0840*/  STS [UR8+0x8], R2 ;  /* 0x00000802ff007988 */ /* 0x000be40008000808 */
.L_x_14:
[----:B------:R-:W-:Y:S05]  /*0850*/  @P3 BRA `(.L_x_16) ;  /* 0x0000000000283947 */ /* 0x000fea0003800000 */
[----:B--2345:R-:W2:Y:S02]  /*0860*/  LDS R2, [UR8+0x8] ;  /* 0x00000808ff027984 */ /* 0x03cea40008000800 */
[----:B--2---:R-:W-:-:S05]  /*0870*/  LOP3.LUT R2, R2, 0x1800, RZ, 0xb8, !PT ;  /* 0x0000180002027812 */ /* 0x004fca00078eb8ff */
[----:B------:R3:W-:Y:S02]  /*0880*/  STS [UR8+0x8], R2 ;  /* 0x00000802ff007988 */ /* 0x0007e40008000808 */
.L_x_15:
[----:B------:R-:W-:Y:S05]  /*0890*/  @P3 BREAK.RELIABLE B0 ;  /* 0x0000000000003942 */ /* 0x000fea0003800100 */
[----:B------:R-:W-:Y:S05]  /*08a0*/  @P3 BRA `(.L_x_17) ;  /* 0x0000000000243947 */ /* 0x000fea0003800000 */
[----:B------:R-:W4:Y:S01]  /*08b0*/  LDS R3, [UR8+0x8] ;  /* 0x00000808ff037984 */ /* 0x000f220008000800 */
[----:B--23--:R-:W-:-:S05]  /*08c0*/  IMAD.MOV.U32 R2, RZ, RZ, 0x6000 ;  /* 0x00006000ff027424 */ /* 0x00cfca00078e00ff */
[----:B----4-:R-:W-:-:S04]  /*08d0*/  LOP3.LUT R2, R3, 0x6000, R2, 0xd8, !PT ;  /* 0x0000600003027812 */ /* 0x010fc800078ed802 */
[----:B------:R-:W-:-:S05]  /*08e0*/  LOP3.LUT R2, R2, 0x400000, RZ, 0xb8, !PT ;  /* 0x0040000002027812 */ /* 0x000fca00078eb8ff */
[----:B------:R2:W-:Y:S02]  /*08f0*/  STS [UR8+0x8], R2 ;  /* 0x00000802ff007988 */ /* 0x0005e40008000808 */
.L_x_16:
[----:B------:R-:W-:Y:S05]  /*0900*/  BSYNC.RELIABLE B0 ;  /* 0x0000000000007941 */ /* 0x000fea0003800100 */
.L_x_13:
[----:B--2345:R-:W2:Y:S02]  /*0910*/  @!P3 LDS R2, [UR8+0x8] ;  /* 0x00000808ff02b984 */ /* 0x03cea40008000800 */
[----:B--2---:R-:W-:-:S05]  /*0920*/  @!P3 LOP3.LUT R2, R2, 0x8000, RZ, 0xb8, !PT ;  /* 0x000080000202b812 */ /* 0x004fca00078eb8ff */
[----:B------:R4:W-:Y:S02]  /*0930*/  @!P3 STS [UR8+0x8], R2 ;  /* 0x00000802ff00b988 */ /* 0x0009e40008000808 */
.L_x_17:
[----:B------:R-:W-:Y:S05]  /*0940*/  BSYNC.RECONVERGENT B1 ;  /* 0x0000000000017941 */ /* 0x000fea0003800200 */
.L_x_12:
[----:B------:R-:W-:Y:S05]  /*0950*/  WARPSYNC.ALL ;  /* 0x0000000000007948 */ /* 0x000fea0003800000 */
[----:B------:R-:W-:Y:S01]  /*0960*/  NOP ;  /* 0x0000000000007918 */ /* 0x000fe20000000000 */
[----:B------:R-:W-:Y:S05]  /*0970*/  @P0 BRA `(.L_x_18) ;  /* 0x0000000000300947 */ /* 0x000fea0003800000 */
[----:B--234-:R-:W2:Y:S01]  /*0980*/  S2R R2, SR_LANEID ;  /* 0x0000000000027919 */ /* 0x01cea20000000000 */
[----:B------:R-:W-:Y:S05]  /*0990*/  WARPSYNC.ALL ;  /* 0x0000000000007948 */ /* 0x000fea0003800000 */
[----:B------:R-:W-:Y:S01]  /*09a0*/  NOP ;  /* 0x0000000000007918 */ /* 0x000fe20000000000 */
[----:B--2---:R-:W-:-:S05]  /*09b0*/  IMAD.SHL.U32 R5, R2, 0x4, RZ ;  /* 0x0000000402057824 */ /* 0x004fca00078e00ff */
[----:B------:R-:W2:Y:S01]  /*09c0*/  LDS R7, [R5+UR8] ;  /* 0x0000000805077984 */ /* 0x000ea20008000800 */
[----:B------:R-:W-:-:S05]  /*09d0*/  IADD3 R2, P1, PT, R5, UR24, RZ ;  /* 0x0000001805027c10 */ /* 0x000fca000ff3e0ff */
[----:B------:R-:W-:-:S05]  /*09e0*/  IMAD.X R3, RZ, RZ, UR25, P1 ;  /* 0x00000019ff037e24 */ /* 0x000fca00088e06ff */
[----:B--2---:R5:W2:Y:S01]  /*09f0*/  ATOMG.E.EXCH.STRONG.GPU PT, RZ, [R2], R7 ;  /* 0x0000000702ff73a8 */ /* 0x004aa200041ee100 */
[----:B------:R-:W-:-:S04]  /*0a00*/  DEPBAR {5,4,3,2,1,0} ;  /* 0x0000003f0000791a */ /* 0x000fc80000000000 */
[----:B------:R-:W3:Y:S02]  /*0a10*/  CCTL.E.C.LDCU.IV.DEEP [UR24] ;  /* 0x0000000018007540 */ /* 0x000ee40009c08000 */
[----:B---3--:R5:W-:Y:S01]  /*0a20*/  UTMACCTL.IV [UR24] ;  /* 0x00000000180079b9 */ /* 0x008be20008000000 */
[----:B------:R-:W-:Y:S01]  /*0a30*/  NOP ;  /* 0x0000000000007918 */ /* 0x000fe20000000000 */
.L_x_18:
[----:B------:R-:W-:Y:S05]  /*0a40*/  @P0 BRA `(.L_x_19) ;  /* 0x00000000000c0947 */ /* 0x000fea0003800000 */
[----:B------:R0:W-:Y:S01]  /*0a50*/  UTMACMDFLUSH ;  /* 0x00000000000079b7 */ /* 0x0001e20000000000 */
[----:B------:R-:W-:Y:S05]  /*0a60*/  @P0 BRA `(.L_x_19) ;  /* 0x0000000000040947 */ /* 0x000fea0003800000 */
[----:B------:R-:W-:-:S04]  /*0a70*/  DEPBAR.LE SB0, 0x0 ;  /* 0x000080000000791a */ /* 0x000fc80000000000 */
.L_x_19:
[----:B------:R-:W-:Y:S05]  /*0a80*/  WARPSYNC.ALL ;  /* 0x0000000000007948 */ /* 0x000fea0003800000 */
[----:B------:R-:W-:Y:S01]  /*0a90*/  NOP ;  /* 0x0000000000007918 */ /* 0x000fe20000000000 */
[----:B--2---:R-:W-:Y:S06]  /*0aa0*/  BAR.SYNC.DEFER_BLOCKING 0x0 ;  /* 0x0000000000007b1d */ /* 0x004fec0000010000 */
[----:B------:R-:W-:Y:S02]  /*0ab0*/  BSSY.RECONVERGENT B1, `(.L_x_20) ;  /* 0x000000b000017945 */ /* 0x000fe40003800200 */
[----:B------:R-:W-:Y:S06]  /*0ac0*/  BAR.SYNC.DEFER_BLOCKING 0x0 ;  /* 0x0000000000007b1d */ /* 0x000fec0000010000 */
[----:B------:R2:W-:Y:S01]  /*0ad0*/  @!P0 STS [R11], RZ ;  /* 0x000000ff0b008388 */ /* 0x0005e20000000800 */
[----:B------:R-:W-:Y:S01]  /*0ae0*/  NOP ;  /* 0x0000000000007918 */ /* 0x000fe20000000000 */
[----:B------:R-:W-:Y:S05]  /*0af0*/  @P3 BRA `(.L_x_21) ;  /* 0x0000000000183947 */ /* 0x000fea0003800000 */
[----:B---345:R-:W3:Y:S01]  /*0b00*/  LDS R2, [UR8+0x8] ;  /* 0x00000808ff027984 */ /* 0x038ee20008000800 */
[----:B------:R-:W4:Y:S01]  /*0b10*/  LDC.64 R6, c[0x0][0x388] ;  /* 0x0000e200ff067b82 */ /* 0x000f220000000a00 */
[----:B------:R-:W-:Y:S02]  /*0b20*/  IMAD.MOV.U32 R3, RZ, RZ, 0x70 ;  /* 0x00000070ff037424 */ /* 0x000fe400078e00ff */
[----:B----4-:R4:W-:Y:S03]  /*0b30*/  STS.64 [UR8], R6 ;  /* 0x00000006ff007988 */ /* 0x0109e60008000a08 */
[----:B---3--:R-:W-:-:S05]  /*0b40*/  LOP3.LUT R2, R2, 0x10, R3, 0xd8, !PT ;  /* 0x0000001002027812 */ /* 0x008fca00078ed803 */
[----:B------:R4:W-:Y:S02]  /*0b50*/  STS [UR8+0x8], R2 ;  /* 0x00000802ff007988 */ /* 0x0009e40008000808 */
.L_x_21:
[----:B-----5:R-:W-:Y:S05]  /*0b60*/  BSYNC.RECONVERGENT B1 ;  /* 0x0000000000017941 */ /* 0x020fea0003800200 */
.L_x_20:
[----:B------:R-:W-:Y:S04]  /*0b70*/  BSSY.RECONVERGENT B2, `(.L_x_22) ;  /* 0x000000f000027945 */ /* 0x000fe80003800200 */
[----:B------:R-:W-:Y:S04]  /*0b80*/  BSSY.RELIABLE B1, `(.L_x_23) ;  /* 0x000000c000017945 */ /* 0x000fe80003800100 */
[----:B------:R-:W-:Y:S05]  /*0b90*/  @P3 BRA `(.L_x_24) ;  /* 0x0000000000283947 */ /* 0x000fea0003800000 */
[----:B---34-:R-:W3:Y:S01]  /*0ba0*/  LDS R2, [UR8+0x34] ;  /* 0x00003408ff027984 */ /* 0x018ee20008000800 */
[----:B------:R-:W-:Y:S01]  /*0bb0*/  IMAD.MOV.U32 R3, RZ, RZ, 0x3f000000 ;  /* 0x3f000000ff037424 */ /* 0x000fe200078e00ff */
[----:B------:R-:W-:Y:S05]  /*0bc0*/  @P3 BREAK.RELIABLE B1 ;  /* 0x0000000000013942 */ /* 0x000fea0003800100 */
[----:B---3--:R-:W-:-:S05]  /*0bd0*/  LOP3.LUT R2, R2, 0xff000000, R3, 0xb8, !PT ;  /* 0xff00000002027812 */ /* 0x008fca00078eb803 */
[----:B------:R3:W-:Y:S01]  /*0be0*/  STS [UR8+0x34], R2 ;  /* 0x00003402ff007988 */ /* 0x0007e20008000808 */
[----:B------:R-:W-:Y:S05]  /*0bf0*/  @P3 BRA `(.L_x_25) ;  /* 0x0000000000183947 */ /* 0x000fea0003800000 */
[----:B---3--:R-:W3:Y:S01]  /*0c00*/  LDS R2, [UR8+0x38] ;  /* 0x00003808ff027984 */ /* 0x008ee20008000800 */
[----:B------:R-:W-:-:S05]  /*0c10*/  IMAD.MOV.U32 R3, RZ, RZ, 0x7f ;  /* 0x0000007fff037424 */ /* 0x000fca00078e00ff */
[----:B---3--:R-:W-:-:S05]  /*0c20*/  LOP3.LUT R2, R2, 0xff, R3, 0xb8, !PT ;  /* 0x000000ff02027812 */ /* 0x008fca00078eb803 */
[----:B------:R5:W-:Y:S02]  /*0c30*/  STS [UR8+0x38], R2 ;  /* 0x00003802ff007988 */ /* 0x000be40008000808 */
.L_x_24:
[----:B------:R-:W-:Y:S05]  /*0c40*/  BSYNC.RELIABLE B1 ;  /* 0x0000000000017941 */ /* 0x000fea0003800100 */
.L_x_23:
[----:B------:R2:W-:Y:S02]  /*0c50*/  @!P3 STS [UR8+0x20], R12 ;  /* 0x0000200cff00b988 */ /* 0x0005e40008000808 */
.L_x_25:
[----:B------:R-:W-:Y:S05]  /*0c60*/  BSYNC.RECONVERGENT B2 ;  /* 0x0000000000027941 */ /* 0x000fea0003800200 */
.L_x_22:
[----:B------:R-:W-:Y:S05]  /*0c70*/  WARPSYNC.ALL ;  /* 0x0000000000007948 */ /* 0x000fea0003800000 */
[----:B------:R-:W-:Y:S01]  /*0c80*/  NOP ;  /* 0x0000000000007918 */ /* 0x000fe20000000000 */
[----:B------:R-:W2:Y:S01]  /*0c90*/  LDC R5, c[0x0][0x39c] ;  /* 0x0000e700ff057b82 */ /* 0x000ea20000000800 */
[----:B------:R-:W-:Y:S01]  /*0ca0*/  BSSY.RECONVERGENT B2, `(.L_x_26) ;  /* 0x0000010000027945 */ /* 0x000fe20003800200 */
[----:B--2---:R-:W-:-:S05]  /*0cb0*/  VIADD R5, R5, 0xffffffff ;  /* 0xffffffff05057836 */ /* 0x004fca0000000000 */
[----:B------:R2:W-:Y:S01]  /*0cc0*/  @!P3 STS [UR8+0x24], R5 ;  /* 0x00002405ff00b988 */ /* 0x0005e20008000808 */
[----:B------:R-:W-:Y:S05]  /*0cd0*/  @P3 BRA `(.L_x_27) ;  /* 0x0000000000303947 */ /* 0x000fea0003800000 */
[----:B------:R-:W2:Y:S01]  /*0ce0*/  LDS R3, [UR8+0x34] ;  /* 0x00003408ff037984 */ /* 0x000ea20008000800 */
[----:B----4-:R-:W4:Y:S03]  /*0cf0*/  LDC.64 R6, c[0x0][0x3b0] ;  /* 0x0000ec00ff067b82 */ /* 0x010f260000000a00 */
[----:B---3-5:R-:W3:Y:S01]  /*0d00*/  LDS R2, [UR8+0x1c] ;  /* 0x00001c08ff027984 */ /* 0x028ee20008000800 */
        /* <DEDUP_REMOVED lines=9> */
.L_x_27:
[----:B------:R-:W-:Y:S05]  /*0da0*/  BSYNC.RECONVERGENT B2 ;  /* 0x0000000000027941 */ /* 0x000fea0003800200 */
.L_x_26:
[----:B------:R-:W-:Y:S04]  /*0db0*/  BSSY.RECONVERGENT B3, `(.L_x_28) ;  /* 0x000001a000037945 */ /* 0x000fe80003800200 */
[----:B------:R-:W-:Y:S04]  /*0dc0*/  BSSY.RELIABLE B2, `(.L_x_29) ;  /* 0x0000015000027945 */ /* 0x000fe80003800100 */
[----:B------:R-:W-:Y:S05]  /*0dd0*/  @P3 BRA `(.L_x_30) ;  /* 0x0000000000203947 */ /* 0x000fea0003800000 */
[----:B---345:R-:W3:Y:S02]  /*0de0*/  LDS R2, [UR8+0x34] ;  /* 0x00003408ff027984 */ /* 0x038ee40008000800 */
[----:B---3--:R-:W-:-:S05]  /*0df0*/  LOP3.LUT R2, R2, 0x38, RZ, 0xb8, !PT ;  /* 0x0000003802027812 */ /* 0x008fca00078eb8ff */
[----:B------:R3:W-:Y:S01]  /*0e00*/  STS [UR8+0x34], R2 ;  /* 0x00003402ff007988 */ /* 0x0007e20008000808 */
[----:B------:R-:W-:Y:S05]  /*0e10*/  @P3 BRA `(.L_x_31) ;  /* 0x0000000000203947 */ /* 0x000fea0003800000 */
[----:B---3--:R-:W3:Y:S01]  /*0e20*/  LDS R2, [UR8+0x8] ;  /* 0x00000808ff027984 */ /* 0x008ee20008000800 */
[----:B------:R-:W-:-:S05]  /*0e30*/  IMAD.MOV.U32 R3, RZ, RZ, 0x780 ;  /* 0x00000780ff037424 */ /* 0x000fca00078e00ff */
[----:B---3--:R-:W-:-:S05]  /*0e40*/  LOP3.LUT R2, R2, 0x300, R3, 0xd8, !PT ;  /* 0x0000030002027812 */ /* 0x008fca00078ed803 */
[----:B------:R3:W-:Y:S02]  /*0e50*/  STS [UR8+0x8], R2 ;  /* 0x00000802ff007988 */ /* 0x0007e40008000808 */
.L_x_30:
[----:B------:R-:W-:Y:S05]  /*0e60*/  @P3 BRA `(.L_x_32) ;  /* 0x0000000000283947 */ /* 0x000fea0003800000 */
[----:B---345:R-:W3:Y:S02]  /*0e70*/  LDS R2, [UR8+0x8] ;  /* 0x00000808ff027984 */ /* 0x038ee40008000800 */
[----:B---3--:R-:W-:-:S05]  /*0e80*/  LOP3.LUT R2, R2, 0x1800, RZ, 0xb8, !PT ;  /* 0x0000180002027812 */ /* 0x008fca00078eb8ff */
[----:B------:R4:W-:Y:S02]  /*0e90*/  STS [UR8+0x8], R2 ;  /* 0x00000802ff007988 */ /* 0x0009e40008000808 */
.L_x_31:
[----:B------:R-:W-:Y:S05]  /*0ea0*/  @P3 BREAK.RELIABLE B2 ;  /* 0x0000000000023942 */ /* 0x000fea0003800100 */
[----:B------:R-:W-:Y:S05]  /*0eb0*/  @P3 BRA `(.L_x_33) ;  /* 0x0000000000243947 */ /* 0x000fea0003800000 */
[----:B---34-:R-:W3:Y:S01]  /*0ec0*/  LDS R2, [UR8+0x8] ;  /* 0x00000808ff027984 */ /* 0x018ee20008000800 */
[----:B------:R-:W-:-:S05]  /*0ed0*/  IMAD.MOV.U32 R3, RZ, RZ, 0x6000 ;  /* 0x00006000ff037424 */ /* 0x000fca00078e00ff */
[----:B---3--:R-:W-:-:S04]  /*0ee0*/  LOP3.LUT R2, R2, 0x6000, R3, 0xd8, !PT ;  /* 0x0000600002027812 */ /* 0x008fc800078ed803 */
[----:B------:R-:W-:-:S05]  /*0ef0*/  LOP3.LUT R2, R2, 0x400000, RZ, 0xb8, !PT ;  /* 0x0040000002027812 */ /* 0x000fca00078eb8ff */
[----:B------:R3:W-:Y:S02]  /*0f00*/  STS [UR8+0x8], R2 ;  /* 0x00000802ff007988 */ /* 0x0007e40008000808 */
.L_x_32:
[----:B------:R-:W-:Y:S05]  /*0f10*/  BSYNC.RELIABLE B2 ;  /* 0x0000000000027941 */ /* 0x000fea0003800100 */
.L_x_29:
[----:B---345:R-:W3:Y:S02]  /*0f20*/  @!P3 LDS R2, [UR8+0x8] ;  /* 0x00000808ff02b984 */ /* 0x038ee40008000800 */
[----:B---3--:R-:W-:-:S05]  /*0f30*/  @!P3 LOP3.LUT R2, R2, 0x8000, RZ, 0xb8, !PT ;  /* 0x000080000202b812 */ /* 0x008fca00078eb8ff */
[----:B------:R5:W-:Y:S02]  /*0f40*/  @!P3 STS [UR8+0x8], R2 ;  /* 0x00000802ff00b988 */ /* 0x000be40008000808 */
.L_x_33:
[----:B------:R-:W-:Y:S05]  /*0f50*/  BSYNC.RECONVERGENT B3 ;  /* 0x0000000000037941 */ /* 0x000fea0003800200 */
.L_x_28:
[----:B------:R-:W-:Y:S05]  /*0f60*/  WARPSYNC.ALL ;  /* 0x0000000000007948 */ /* 0x000fea0003800000 */
[----:B------:R-:W-:Y:S01]  /*0f70*/  NOP ;  /* 0x0000000000007918 */ /* 0x000fe20000000000 */
[----:B------:R-:W-:-:S04]  /*0f80*/  UIADD3 UR5, UPT, UPT, UR4, 0x80, URZ ;  /* 0x0000008004057890 */ /* 0x000fc8000fffe0ff */
[----:B------:R-:W-:-:S04]  /*0f90*/  UIADD3 UR26, UP0, UPT, UR5, UR20, URZ ;  /* 0x00000014051a7290 */ /* 0x000fc8000ff1e0ff */
[----:B------:R-:W-:Y:S01]  /*0fa0*/  ULEA.HI.X.SX32 UR27, UR5, UR21, 0x1, UP0 ;  /* 0x00000015051b7291 */ /* 0x000fe200080f0eff */
[----:B------:R-:W-:Y:S11]  /*0fb0*/  @P0 BRA `(.L_x_34) ;  /* 0x0000000000300947 */ /* 0x000ff60003800000 */
[----:B---345:R-:W3:Y:S01]  /*0fc0*/  S2R R2, SR_LANEID ;  /* 0x0000000000027919 */ /* 0x038ee20000000000 */
[----:B------:R-:W-:Y:S05]  /*0fd0*/  WARPSYNC.ALL ;  /* 0x0000000000007948 */ /* 0x000fea0003800000 */
[----:B------:R-:W-:Y:S01]  /*0fe0*/  NOP ;  /* 0x0000000000007918 */ /* 0x000fe20000000000 */
[----:B---3--:R-:W-:-:S05]  /*0ff0*/  IMAD.SHL.U32 R6, R2, 0x4, RZ ;  /* 0x0000000402067824 */ /* 0x008fca00078e00ff */
[----:B------:R-:W3:Y:S01]  /*1000*/  LDS R7, [R6+UR8] ;  /* 0x0000000806077984 */ /* 0x000ee20008000800 */
[----:B------:R-:W-:-:S05]  /*1010*/  IADD3 R2, P1, PT, R6, UR26, RZ ;  /* 0x0000001a06027c10 */ /* 0x000fca000ff3e0ff */
[----:B------:R-:W-:-:S05]  /*1020*/  IMAD.X R3, RZ, RZ, UR27, P1 ;  /* 0x0000001bff037e24 */ /* 0x000fca00088e06ff */
[----:B---3--:R3:W4:Y:S01]  /*1030*/  ATOMG.E.EXCH.STRONG.GPU PT, RZ, [R2], R7 ;  /* 0x0000000702ff73a8 */ /* 0x00872200041ee100 */
[----:B------:R-:W-:-:S04]  /*1040*/  DEPBAR {5,4,3,2,1,0} ;  /* 0x0000003f0000791a */ /* 0x000fc80000000000 */
[----:B------:R-:W5:Y:S02]  /*1050*/  CCTL.E.C.LDCU.IV.DEEP [UR26] ;  /* 0x000000001a007540 */ /* 0x000f640009c08000 */
[----:B-----5:R3:W-:Y:S01]  /*1060*/  UTMACCTL.IV [UR26] ;  /* 0x000000001a0079b9 */ /* 0x0207e20008000000 */
[----:B------:R-:W-:Y:S01]  /*1070*/  NOP ;  /* 0x0000000000007918 */ /* 0x000fe20000000000 */
.L_x_34:
[----:B------:R-:W-:Y:S05]  /*1080*/  @P0 BRA `(.L_x_35) ;  /* 0x00000000000c0947 */ /* 0x000fea0003800000 */
[----:B------:R0:W-:Y:S01]  /*1090*/  UTMACMDFLUSH ;  /* 0x00000000000079b7 */ /* 0x0001e20000000000 */
[----:B------:R-:W-:Y:S05]  /*10a0*/  @P0 BRA `(.L_x_35) ;  /* 0x0000000000040947 */ /* 0x000fea0003800000 */
[----:B------:R-:W-:-:S04]  /*10b0*/  DEPBAR.LE SB0, 0x0 ;  /* 0x000080000000791a */ /* 0x000fc80000000000 */
.L_x_35:
[----:B------:R-:W-:Y:S05]  /*10c0*/  WARPSYNC.ALL ;  /* 0x0000000000007948 */ /* 0x000fea0003800000 */
[----:B------:R-:W-:Y:S01]  /*10d0*/  NOP ;  /* 0x0000000000007918 */ /* 0x000fe20000000000 */
[----:B----4-:R-:W-:Y:S06]  /*10e0*/  BAR.SYNC.DEFER_BLOCKING 0x0 ;  /* 0x0000000000007b1d */ /* 0x010fec0000010000 */
[----:B------:R-:W-:Y:S02]  /*10f0*/  BSSY.RECONVERGENT B3, `(.L_x_36) ;  /* 0x000000b000037945 */ /* 0x000fe40003800200 */
[----:B------:R-:W-:Y:S06]  /*1100*/  BAR.SYNC.DEFER_BLOCKING 0x0 ;  /* 0x0000000000007b1d */ /* 0x000fec0000010000 */
[----:B------:R4:W-:Y:S01]  /*1110*/  @!P0 STS [R11], RZ ;  /* 0x000000ff0b008388 */ /* 0x0009e20000000800 */
[----:B------:R-:W-:Y:S01]  /*1120*/  NOP ;  /* 0x0000000000007918 */ /* 0x000fe20000000000 */
[----:B------:R-:W-:Y:S05]  /*1130*/  @P3 BRA `(.L_x_37) ;  /* 0x0000000000183947 */ /* 0x000fea0003800000 */
[----:B---3-5:R-:W3:Y:S01]  /*1140*/  LDS R2, [UR8+0x8] ;  /* 0x00000808ff027984 */ /* 0x028ee20008000800 */
[----:B------:R-:W5:Y:S01]  /*1150*/  LDC.64 R6, c[0x0][0x390] ;  /* 0x0000e400ff067b82 */ /* 0x000f620000000a00 */
[----:B------:R-:W-:Y:S02]  /*1160*/  IMAD.MOV.U32 R3, RZ, RZ, 0x70 ;  /* 0x00000070ff037424 */ /* 0x000fe400078e00ff */
[----:B-----5:R5:W-:Y:S03]  /*1170*/  STS.64 [UR8], R6 ;  /* 0x00000006ff007988 */ /* 0x020be60008000a08 */
[----:B---3--:R-:W-:-:S05]  /*1180*/  LOP3.LUT R2, R2, 0x10, R3, 0xd8, !PT ;  /* 0x0000001002027812 */ /* 0x008fca00078ed803 */
[----:B------:R5:W-:Y:S02]  /*1190*/  STS [UR8+0x8], R2 ;  /* 0x00000802ff007988 */ /* 0x000be40008000808 */
.L_x_37:
[----:B---3--:R-:W-:Y:S05]  /*11a0*/  BSYNC.RECONVERGENT B3 ;  /* 0x0000000000037941 */ /* 0x008fea0003800200 */
.L_x_36:
[----:B------:R-:W-:Y:S04]  /*11b0*/  BSSY.RECONVERGENT B4, `(.L_x_38) ;  /* 0x0000011000047945 */ /* 0x000fe80003800200 */
[----:B------:R-:W-:Y:S04]  /*11c0*/  BSSY.RELIABLE B3, `(.L_x_39) ;  /* 0x000000e000037945 */ /* 0x000fe80003800100 */
[----:B------:R-:W-:Y:S05]  /*11d0*/  @P3 BRA `(.L_x_40) ;  /* 0x0000000000243947 */ /* 0x000fea0003800000 */
[----:B-----5:R-:W3:Y:S01]  /*11e0*/  LDS R2, [UR8+0x34] ;  /* 0x00003408ff027984 */ /* 0x020ee20008000800 */
[----:B------:R-:W-:-:S05]  /*11f0*/  IMAD.MOV.U32 R3, RZ, RZ, 0x3f000000 ;  /* 0x3f000000ff037424 */ /* 0x000fca00078e00ff */
[----:B---3--:R-:W-:-:S05]  /*1200*/  LOP3.LUT R2, R2, 0xff000000, R3, 0xb8, !PT ;  /* 0xff00000002027812 */ /* 0x008fca00078eb803 */
[----:B------:R3:W-:Y:S01]  /*1210*/  STS [UR8+0x34], R2 ;  /* 0x00003402ff007988 */ /* 0x0007e20008000808 */
[----:B------:R-:W-:Y:S05]  /*1220*/  @P3 BRA `(.L_x_41) ;  /* 0x00000000001c3947 */ /* 0x000fea0003800000 */
[----:B---3--:R-:W3:Y:S01]  /*1230*/  LDS R2, [UR8+0x38] ;  /* 0x00003808ff027984 */ /* 0x008ee20008000800 */
[----:B------:R-:W-:-:S05]  /*1240*/  IMAD.MOV.U32 R3, RZ, RZ, 0x7f ;  /* 0x0000007fff037424 */ /* 0x000fca00078e00ff */
[----:B---3--:R-:W-:-:S05]  /*1250*/  LOP3.LUT R2, R2, 0xff, R3, 0xb8, !PT ;  /* 0x000000ff02027812 */ /* 0x008fca00078eb803 */
[----:B------:R3:W-:Y:S02]  /*1260*/  STS [UR8+0x38], R2 ;  /* 0x00003802ff007988 */ /* 0x0007e40008000808 */
.L_x_40:
[----:B------:R-:W-:Y:S05]  /*1270*/  @P3 BREAK.RELIABLE B3 ;  /* 0x0000000000033942 */ /* 0x000fea0003800100 */
[----:B------:R-:W-:Y:S05]  /*1280*/  @P3 BRA `(.L_x_42) ;  /* 0x00000000000c3947 */ /* 0x000fea0003800000 */
[----:B------:R2:W-:Y:S02]  /*1290*/  STS [UR8+0x20], R5 ;  /* 0x00002005ff007988 */ /* 0x0005e40008000808 */
.L_x_41:
[----:B------:R-:W-:Y:S05]  /*12a0*/  BSYNC.RELIABLE B3 ;  /* 0x0000000000037941 */ /* 0x000fea0003800100 */
.L_x_39:
[----:B------:R2:W-:Y:S02]  /*12b0*/  @!P3 STS [UR8+0x24], R4 ;  /* 0x00002404ff00b988 */ /* 0x0005e40008000808 */
.L_x_42:
[----:B------:R-:W-:Y:S05]  /*12c0*/  BSYNC.RECONVERGENT B4 ;  /* 0x0000000000047941 */ /* 0x000fea0003800200 */
.L_x_38:
[----:B------:R-:W-:Y:S05]  /*12d0*/  WARPSYNC.ALL ;  /* 0x0000000000007948 */ /* 0x000fea0003800000 */
[----:B------:R-:W-:Y:S01]  /*12e0*/  NOP ;  /* 0x0000000000007918 */ /* 0x000fe20000000000 */
[----:B------:R-:W-:Y:S04]  /*12f0*/  BSSY.RECONVERGENT B4, `(.L_x_43) ;  /* 0x000000e000047945 */ /* 0x000fe80003800200 */
[----:B------:R-:W-:Y:S05]  /*1300*/  @P3 BRA `(.L_x_44) ;  /* 0x0000000000303947 */ /* 0x000fea0003800000 */
[----:B------:R-:W2:Y:S02]  /*1310*/  LDS R3, [UR8+0x34] ;  /* 0x00003408ff037984 */ /* 0x000ea40008000800 */
[----:B--2---:R-:W2:Y:S02]  /*1320*/  LDC.64 R4, c[0x0][0x3b8] ;  /* 0x0000ee00ff047b82 */ /* 0x004ea40000000a00 */
[----:B---3-5:R-:W3:Y:S01]  /*1330*/  LDS R2, [UR8+0x1c] ;  /* 0x00001c08ff027984 */ /* 0x028ee20008000800 */
[C---:B--2---:R-:W-:Y:S01]  /*1340*/  SHF.L.U64.HI R5, R4.reuse, 0x1, R5 ;  /* 0x0000000104057819 */ /* 0x044fe20000010205 */
[----:B------:R-:W-:-:S03]  /*1350*/  IMAD.SHL.U32 R4, R4, 0x2, RZ ;  /* 0x0000000204047824 */ /* 0x000fc600078e00ff */
[--C-:B------:R-:W-:Y:S02]  /*1360*/  SHF.R.U32.HI R7, RZ, 0x4, R5.reuse ;  /* 0x00000004ff077819 */ /* 0x100fe40000011605 */
[----:B------:R-:W-:-:S05]  /*1370*/  SHF.R.U64 R4, R4, 0x4, R5 ;  /* 0x0000000404047819 */ /* 0x000fca0000001205 */
[----:B------:R2:W-:Y:S01]  /*1380*/  STS [UR8+0xc], R4 ;  /* 0x00000c04ff007988 */ /* 0x0005e20008000808 */
[----:B------:R-:W-:Y:S02]  /*1390*/  LOP3.LUT R3, R3, 0x7, RZ, 0xb8, !PT ;  /* 0x0000000703037812 */ /* 0x000fe400078eb8ff */
[----:B---3--:R-:W-:-:S03]  /*13a0*/  LOP3.LUT R2, R2, 0xf, R7, 0xb8, !PT ;  /* 0x0000000f02027812 */ /* 0x008fc600078eb807 */
[----:B------:R2:W-:Y:S04]  /*13b0*/  STS [UR8+0x34], R3 ;  /* 0x00003403ff007988 */ /* 0x0005e80008000808 */
[----:B------:R2:W-:Y:S02]  /*13c0*/  STS [UR8+0x1c], R2 ;  /* 0x00001c02ff007988 */ /* 0x0005e40008000808 */
.L_x_44:
[----:B------:R-:W-:Y:S05]  /*13d0*/  BSYNC.RECONVERGENT B4 ;  /* 0x0000000000047941 */ /* 0x000fea0003800200 */
.L_x_43:
[----:B------:R-:W-:Y:S04]  /*13e0*/  BSSY.RECONVERGENT B5, `(.L_x_45) ;  /* 0x000001a000057945 */ /* 0x000fe80003800200 */
[----:B------:R-:W-:Y:S04]  /*13f0*/  BSSY.RELIABLE B4, `(.L_x_46) ;  /* 0x0000015000047945 */ /* 0x000fe80003800100 */
[----:B------:R-:W-:Y:S05]  /*1400*/  @P3 BRA `(.L_x_47) ;  /* 0x0000000000203947 */ /* 0x000fea0003800000 */
[----:B--23-5:R-:W2:Y:S02]  /*1410*/  LDS R2, [UR8+0x34] ;  /* 0x00003408ff027984 */ /* 0x02cea40008000800 */
[----:B--2---:R-:W-:-:S05]  /*1420*/  LOP3.LUT R2, R2, 0x38, RZ, 0xb8, !PT ;  /* 0x0000003802027812 */ /* 0x004fca00078eb8ff */
[----:B------:R2:W-:Y:S01]  /*1430*/  STS [UR8+0x34], R2 ;  /* 0x00003402ff007988 */ /* 0x0005e20008000808 */
[----:B------:R-:W-:Y:S05]  /*1440*/  @P3 BRA `(.L_x_48) ;  /* 0x0000000000203947 */ /* 0x000fea0003800000 */
[----:B--2---:R-:W2:Y:S01]  /*1450*/  LDS R2, [UR8+0x8] ;  /* 0x00000808ff027984 */ /* 0x004ea20008000800 */
[----:B------:R-:W-:-:S05]  /*1460*/  IMAD.MOV.U32 R3, RZ, RZ, 0x780 ;  /* 0x00000780ff037424 */ /* 0x000fca00078e00ff */
[----:B--2---:R-:W-:-:S05]  /*1470*/  LOP3.LUT R2, R2, 0x300, R3, 0xd8, !PT ;  /* 0x0000030002027812 */ /* 0x004fca00078ed803 */
[----:B------:R2:W-:Y:S02]  /*1480*/  STS [UR8+0x8], R2 ;  /* 0x00000802ff007988 */ /* 0x0005e40008000808 */
.L_x_47:
[----:B------:R-:W-:Y:S05]  /*1490*/  @P3 BRA `(.L_x_49) ;  /* 0x0000000000283947 */ /* 0x000fea0003800000 */
[----:B--23-5:R-:W2:Y:S02]  /*14a0*/  LDS R2, [UR8+0x8] ;  /* 0x00000808ff027984 */ /* 0x02cea40008000800 */
[----:B--2---:R-:W-:-:S05]  /*14b0*/  LOP3.LUT R2, R2, 0x1800, RZ, 0xb8, !PT ;  /* 0x0000180002027812 */ /* 0x004fca00078eb8ff */
[----:B------:R3:W-:Y:S02]  /*14c0*/  STS [UR8+0x8], R2 ;  /* 0x00000802ff007988 */ /* 0x0007e40008000808 */
.L_x_48:
[----:B------:R-:W-:Y:S05]  /*14d0*/  @P3 BREAK.RELIABLE B4 ;  /* 0x0000000000043942 */ /* 0x000fea0003800100 */
[----:B------:R-:W-:Y:S05]  /*14e0*/  @P3 BRA `(.L_x_50) ;  /* 0x0000000000243947 */ /* 0x000fea0003800000 */
[----:B--23--:R-:W2:Y:S01]  /*14f0*/  LDS R2, [UR8+0x8] ;  /* 0x00000808ff027984 */ /* 0x00cea20008000800 */
[----:B------:R-:W-:-:S05]  /*1500*/  IMAD.MOV.U32 R3, RZ, RZ, 0x6000 ;  /* 0x00006000ff037424 */ /* 0x000fca00078e00ff */
[----:B--2---:R-:W-:-:S04]  /*1510*/  LOP3.LUT R2, R2, 0x6000, R3, 0xd8, !PT ;  /* 0x0000600002027812 */ /* 0x004fc800078ed803 */
[----:B------:R-:W-:-:S05]  /*1520*/  LOP3.LUT R2, R2, 0x400000, RZ, 0xb8, !PT ;  /* 0x0040000002027812 */ /* 0x000fca00078eb8ff */
[----:B------:R2:W-:Y:S02]  /*1530*/  STS [UR8+0x8], R2 ;  /* 0x00000802ff007988 */ /* 0x0005e40008000808 */
.L_x_49:
[----:B------:R-:W-:Y:S05]  /*1540*/  BSYNC.RELIABLE B4 ;  /* 0x0000000000047941 */ /* 0x000fea0003800100 */
.L_x_46:
[----:B--23-5:R-:W2:Y:S02]  /*1550*/  @!P3 LDS R2, [UR8+0x8] ;  /* 0x00000808ff02b984 */ /* 0x02cea40008000800 */
[----:B--2---:R-:W-:-:S05]  /*1560*/  @!P3 LOP3.LUT R2, R2, 0x8000, RZ, 0xb8, !PT ;  /* 0x000080000202b812 */ /* 0x004fca00078eb8ff */
[----:B------:R5:W-:Y:S02]  /*1570*/  @!P3 STS [UR8+0x8], R2 ;  /* 0x00000802ff00b988 */ /* 0x000be40008000808 */
.L_x_50:
[----:B------:R-:W-:Y:S05]  /*1580*/  BSYNC.RECONVERGENT B5 ;  /* 0x0000000000057941 */ /* 0x000fea0003800200 */
.L_x_45:
[----:B------:R-:W-:Y:S05]  /*1590*/  WARPSYNC.ALL ;  /* 0x0000000000007948 */ /* 0x000fea0003800000 */
[----:B------:R-:W-:Y:S01]  /*15a0*/  NOP ;  /* 0x0000000000007918 */ /* 0x000fe20000000000 */
[----:B------:R-:W-:-:S04]  /*15b0*/  UIADD3 UR4, UPT, UPT, UR4, 0x100, URZ ;  /* 0x0000010004047890 */ /* 0x000fc8000fffe0ff */
[----:B------:R-:W-:-:S04]  /*15c0*/  UIADD3 UR20, UP0, UPT, UR4, UR20, URZ ;  /* 0x0000001404147290 */ /* 0x000fc8000ff1e0ff */
[----:B------:R-:W-:Y:S01]  /*15d0*/  ULEA.HI.X.SX32 UR21, UR4, UR21, 0x1, UP0 ;  /* 0x0000001504157291 */ /* 0x000fe200080f0eff */
[----:B------:R-:W-:Y:S11]  /*15e0*/  @P0 BRA `(.L_x_51) ;  /* 0x0000000000300947 */ /* 0x000ff60003800000 */
[----:B--23-5:R-:W2:Y:S01]  /*15f0*/  S2R R2, SR_LANEID ;  /* 0x0000000000027919 */ /* 0x02cea20000000000 */
[----:B------:R-:W-:Y:S05]  /*1600*/  WARPSYNC.ALL ;  /* 0x0000000000007948 */ /* 0x000fea0003800000 */
[----:B------:R-:W-:Y:S01]  /*1610*/  NOP ;  /* 0x0000000000007918 */ /* 0x000fe20000000000 */
[----:B--2---:R-:W-:-:S05]  /*1620*/  IMAD.SHL.U32 R4, R2, 0x4, RZ ;  /* 0x0000000402047824 */ /* 0x004fca00078e00ff */
[----:B------:R-:W2:Y:S01]  /*1630*/  LDS R5, [R4+UR8] ;  /* 0x0000000804057984 */ /* 0x000ea20008000800 */
[----:B------:R-:W-:-:S05]  /*1640*/  IADD3 R2, P1, PT, R4, UR20, RZ ;  /* 0x0000001404027c10 */ /* 0x000fca000ff3e0ff */
[----:B------:R-:W-:-:S05]  /*1650*/  IMAD.X R3, RZ, RZ, UR21, P1 ;  /* 0x00000015ff037e24 */ /* 0x000fca00088e06ff */
[----:B--2---:R2:W3:Y:S01]  /*1660*/  ATOMG.E.EXCH.STRONG.GPU PT, RZ, [R2], R5 ;  /* 0x0000000502ff73a8 */ /* 0x0044e200041ee100 */
[----:B------:R-:W-:-:S04]  /*1670*/  DEPBAR {5,4,3,2,1,0} ;  /* 0x0000003f0000791a */ /* 0x000fc80000000000 */
[----:B------:R-:W5:Y:S02]  /*1680*/  CCTL.E.C.LDCU.IV.DEEP [UR20] ;  /* 0x0000000014007540 */ /* 0x000f640009c08000 */
[----:B-----5:R2:W-:Y:S01]  /*1690*/  UTMACCTL.IV [UR20] ;  /* 0x00000000140079b9 */ /* 0x0205e20008000000 */
[----:B------:R-:W-:Y:S01]  /*16a0*/  NOP ;  /* 0x0000000000007918 */ /* 0x000fe20000000000 */
.L_x_51:
[----:B------:R-:W-:Y:S05]  /*16b0*/  @P0 BRA `(.L_x_52) ;  /* 0x00000000000c0947 */ /* 0x000fea0003800000 */
[----:B------:R0:W-:Y:S01]  /*16c0*/  UTMACMDFLUSH ;  /* 0x00000000000079b7 */ /* 0x0001e20000000000 */
[----:B------:R-:W-:Y:S05]  /*16d0*/  @P0 BRA `(.L_x_52) ;  /* 0x0000000000040947 */ /* 0x000fea0003800000 */
[----:B------:R-:W-:-:S04]  /*16e0*/  DEPBAR.LE SB0, 0x0 ;  /* 0x000080000000791a */ /* 0x000fc80000000000 */
.L_x_52:
[----:B------:R-:W-:Y:S05]  /*16f0*/  WARPSYNC.ALL ;  /* 0x0000000000007948 */ /* 0x000fea0003800000 */
[----:B------:R-:W-:Y:S01]  /*1700*/  NOP ;  /* 0x0000000000007918 */ /* 0x000fe20000000000 */
[----:B---3--:R-:W-:Y:S01]  /*1710*/  BAR.SYNC.DEFER_BLOCKING 0x0 ;  /* 0x0000000000007b1d */ /* 0x008fe20000010000 */
[----:B--2--5:R-:W-:Y:S01]  /*1720*/  SHF.R.U32.HI R2, RZ, 0x5, R0 ;  /* 0x00000005ff027819 */ /* 0x024fe20000011600 */
[----:B------:R-:W-:Y:S01]  /*1730*/  UIADD3 UR12, UPT, UPT, UR8, 0x10010, URZ ;  /* 0x00010010080c7890 */ /* 0x000fe2000fffe0ff */
[----:B------:R-:W-:Y:S01]  /*1740*/  ISETP.GE.AND P0, PT, R10, 0x1, PT ;  /* 0x000000010a00780c */ /* 0x000fe20003f06270 */
[----:B------:R-:W-:Y:S01]  /*1750*/  USHF.L.U32 UR15, UR7, 0x7, URZ ;  /* 0x00000007070f7899 */ /* 0x000fe200080006ff */
[----:B------:R-:W-:Y:S01]  /*1760*/  R2UR UR22, R2 ;  /* 0x00000000021672ca */ /* 0x000fe200000e0000 */
[----:B------:R-:W-:Y:S01]  /*1770*/  VOTEU.ALL UP0, P3 ;  /* 0x0000000000ff7886 */ /* 0x000fe20001800000 */
[----:B------:R-:W-:Y:S01]  /*1780*/  UMOV UR4, 0x1 ;  /* 0x0000000100047882 */ /* 0x000fe20000000000 */
[----:B------:R-:W-:Y:S01]  /*1790*/  VOTEU.ALL UP1, P3 ;  /* 0x0000000000ff7886 */ /* 0x000fe20001820000 */
[----:B------:R-:W-:Y:S01]  /*17a0*/  USHF.L.U32 UR19, UR19, 0x7, URZ ;  /* 0x0000000713137899 */ /* 0x000fe200080006ff */
[----:B------:R-:W-:Y:S01]  /*17b0*/  BSSY.RECONVERGENT B5, `(.L_x_53) ;  /* 0x0000018000057945 */ /* 0x000fe20003800200 */
[----:B------:R-:W-:-:S04]  /*17c0*/  @!UP0 UIADD3 UR10, UPT, UPT, -UR4, 0x100000, URZ ;  /* 0x00100000040a8890 */ /* 0x000fc8000fffe1ff */
[----:B------:R-:W-:Y:S02]  /*17d0*/  @!UP0 USHF.L.U32 UR11, UR10, 0xb, URZ ;  /* 0x0000000b0a0b8899 */ /* 0x000fe400080006ff */
[----:B------:R-:W-:Y:S02]  /*17e0*/  @!UP0 USHF.L.U32 UR10, UR10, 0x1, URZ ;  /* 0x000000010a0a8899 */ /* 0x000fe400080006ff */
[----:B------:R-:W-:-:S04]  /*17f0*/  @!UP0 UIADD3 UR4, UPT, UPT, -UR4, 0x100000, URZ ;  /* 0x0010000004048890 */ /* 0x000fc8000fffe1ff */
[----:B------:R-:W-:Y:S02]  /*1800*/  @!UP0 USHF.L.U32 UR5, UR4, 0xb, URZ ;  /* 0x0000000b04058899 */ /* 0x000fe400080006ff */
[----:B------:R-:W-:Y:S01]  /*1810*/  @!UP0 USHF.L.U32 UR4, UR4, 0x1, URZ ;  /* 0x0000000104048899 */ /* 0x000fe200080006ff */
[----:B------:R-:W-:Y:S01]  /*1820*/  VOTEU.ALL UP0, P3 ;  /* 0x0000000000ff7886 */ /* 0x000fe20001800000 */
[----:B------:R-:W2:Y:S04]  /*1830*/  FENCE.VIEW.ASYNC.S ;  /* 0x00000000000073c6 */ /* 0x000ea80000000000 */
[----:B--2---:R2:W3:Y:S06]  /*1840*/  @!UP0 SYNCS.EXCH.64 URZ, [UR8+0x10000], UR10 ;  /* 0x0100000a08ff85b2 */ /* 0x0044ec0008000100 */
[----:B------:R2:W3:Y:S02]  /*1850*/  @!UP1 SYNCS.EXCH.64 URZ, [UR8+0x10010], UR4 ;  /* 0x0100100408ff95b2 */ /* 0x0004e40008000100 */
[----:B---3--:R-:W-:Y:S06]  /*1860*/  BAR.SYNC.DEFER_BLOCKING 0x0 ;  /* 0x0000000000007b1d */ /* 0x008fec0000010000 */
[----:B------:R-:W-:Y:S05]  /*1870*/  @P3 BRA `(.L_x_54) ;  /* 0x00000000002c3947 */ /* 0x000fea0003800000 */
[----:B--2---:R-:W-:Y:S02]  /*1880*/  UMOV UR4, 0x1 ;  /* 0x0000000100047882 */ /* 0x004fe40000000000 */
[----:B------:R-:W-:-:S04]  /*1890*/  UIADD3 UR10, UPT, UPT, -UR4, 0x100000, URZ ;  /* 0x00100000040a7890 */ /* 0x000fc8000fffe1ff */
[----:B------:R-:W-:Y:S02]  /*18a0*/  USHF.L.U32 UR11, UR10, 0xb, URZ ;  /* 0x0000000b0a0b7899 */ /* 0x000fe400080006ff */
[----:B------:R-:W-:Y:S02]  /*18b0*/  USHF.L.U32 UR10, UR10, 0x1, URZ ;  /* 0x000000010a0a7899 */ /* 0x000fe400080006ff */
[----:B------:R-:W-:-:S04]  /*18c0*/  UIADD3 UR4, UPT, UPT, -UR4, 0x100000, URZ ;  /* 0x0010000004047890 */ /* 0x000fc8000fffe1ff */
[----:B------:R-:W-:Y:S02]  /*18d0*/  USHF.L.U32 UR5, UR4, 0xb, URZ ;  /* 0x0000000b04057899 */ /* 0x000fe400080006ff */
[----:B------:R-:W-:Y:S01]  /*18e0*/  USHF.L.U32 UR4, UR4, 0x1, URZ ;  /* 0x0000000104047899 */ /* 0x000fe200080006ff */
[----:B------:R-:W2:Y:S03]  /*18f0*/  FENCE.VIEW.ASYNC.S ;  /* 0x00000000000073c6 */ /* 0x000ea60000000000 */
[----:B--2---:R3:W5:Y:S08]  /*1900*/  SYNCS.EXCH.64 URZ, [UR8+0x10008], UR10 ;  /* 0x0100080a08ff75b2 */ /* 0x0047700008000100 */
[----:B------:R3:W2:Y:S02]  /*1910*/  SYNCS.EXCH.64 URZ, [UR8+0x10018], UR4 ;  /* 0x0100180408ff75b2 */ /* 0x0006a40008000100 */
[----:B---3--:R-:W-:Y:S01]  /*1920*/  NOP ;  /* 0x0000000000007918 */ /* 0x008fe20000000000 */
.L_x_54:
[----:B--2---:R-:W-:Y:S05]  /*1930*/  BSYNC.RECONVERGENT B5 ;  /* 0x0000000000057941 */ /* 0x004fea0003800200 */
.L_x_53:
[----:B------:R-:W-:Y:S05]  /*1940*/  @!P0 BRA `(.L_x_55) ;  /* 0x0000000800708947 */ /* 0x000fea0003800000 */
[----:B-----5:R-:W-:Y:S01]  /*1950*/  BAR.SYNC.DEFER_BLOCKING 0x0 ;  /* 0x0000000000007b1d */ /* 0x020fe20000010000 */
[----:B------:R-:W-:Y:S01]  /*1960*/  @!P3 IMAD.MOV.U32 R2, RZ, RZ, 0x8000 ;  /* 0x00008000ff02b424 */ /* 0x000fe200078e00ff */
[----:B------:R-:W-:Y:S02]  /*1970*/  ELECT P1, URZ, PT ;  /* 0x0000000000ff782f */ /* 0x000fe40003820000 */
[----:B------:R-:W-:Y:S02]  /*1980*/  ELECT P0, URZ, PT ;  /* 0x0000000000ff782f */ /* 0x000fe40003800000 */
[C---:B------:R-:W-:Y:S01]  /*1990*/  ISETP.LT.U32.AND P1, PT, R68.reuse, 0x20, P1 ;  /* 0x000000204400780c */ /* 0x040fe20000f21070 */
[----:B------:R-:W-:Y:S01]  /*19a0*/  UMOV UR11, UR15 ;  /* 0x0000000f000b7c82 */ /* 0x000fe20008000000 */
[----:B------:R-:W-:Y:S01]  /*19b0*/  ISETP.LT.U32.AND P0, PT, R68, 0x20, P0 ;  /* 0x000000204400780c */ /* 0x000fe20000701070 */
[----:B------:R-:W-:-:S10]  /*19c0*/  UIADD3 UR16, UPT, UPT, UR8, 0x8000, URZ ;  /* 0x0000800008107890 */ /* 0x000fd4000fffe0ff */
[----:B------:R-:W-:Y:S01]  /*19d0*/  VOTEU.ANY UP0, P1 ;  /* 0x0000000000ff7886 */ /* 0x000fe20000800100 */
[----:B------:R-:W-:Y:S01]  /*19e0*/  VOTEU.ANY UP2, P1 ;  /* 0x0000000000ff7886 */ /* 0x000fe20000840100 */
[----:B------:R-:W-:Y:S01]  /*19f0*/  VOTEU.ANY UP1, P0 ;  /* 0x0000000000ff7886 */ /* 0x000fe20000020100 */
[----:B------:R-:W-:Y:S01]  /*1a00*/  VOTEU.ANY UP3, P0 ;  /* 0x0000000000ff7886 */ /* 0x000fe20000060100 */
[----:B------:R2:W-:Y:S01]  /*1a10*/  @!P3 SYNCS.ARRIVE.TRANS64 RZ, [UR8+0x10000], R2 ;  /* 0x01000002ffffb9a7 */ /* 0x0005e20008000008 */
[----:B------:R3:W-:Y:S06]  /*1a20*/  MEMBAR.ALL.CTA ;  /* 0x0000000000007992 */ /* 0x0007ec0000008000 */
[----:B---3--:R-:W3:Y:S01]  /*1a30*/  FENCE.VIEW.ASYNC.S ;  /* 0x00000000000073c6 */ /* 0x008ee20000000000 */
[----:B------:R-:W-:Y:S01]  /*1a40*/  @UP0 UIADD3 UR9, UPT, UPT, UR8, 0x10000, URZ ;  /* 0x0001000008090890 */ /* 0x000fe2000fffe0ff */
[----:B------:R-:W-:Y:S01]  /*1a50*/  @UP0 UMOV UR10, URZ ;  /* 0x000000ff000a0c82 */ /* 0x000fe20008000000 */
[----:B------:R-:W-:Y:S01]  /*1a60*/  @UP1 UIADD3 UR17, UPT, UPT, UR8, 0x10000, URZ ;  /* 0x0001000008111890 */ /* 0x000fe2000fffe0ff */
[----:B------:R-:W-:Y:S01]  /*1a70*/  @UP1 UMOV UR18, URZ ;  /* 0x000000ff00121c82 */ /* 0x000fe20008000000 */
[----:B------:R-:W-:Y:S01]  /*1a80*/  UISETP.NE.U32.AND UP0, UPT, UR22, URZ, UPT ;  /* 0x000000ff1600728c */ /* 0x000fe2000bf05070 */
[----:B---3--:R-:W-:Y:S06]  /*1a90*/  BAR.SYNC.DEFER_BLOCKING 0x0 ;  /* 0x0000000000007b1d */ /* 0x008fec0000010000 */
[----:B------:R2:W-:Y:S02]  /*1aa0*/  @UP2 UTMALDG.2D [UR8], [UR24] ;  /* 0x00000008180025b4 */ /* 0x0005e40008008000 */
[----:B------:R-:W-:Y:S06]  /*1ab0*/  BAR.SYNC.DEFER_BLOCKING 0x0 ;  /* 0x0000000000007b1d */ /* 0x000fec0000010000 */
[----:B------:R2:W-:Y:S02]  /*1ac0*/  @UP3 UTMALDG.2D [UR16], [UR26] ;  /* 0x000000101a0035b4 */ /* 0x0005e40008008000 */
[----:B------:R-:W-:Y:S06]  /*1ad0*/  BAR.SYNC.DEFER_BLOCKING 0x0 ;  /* 0x0000000000007b1d */ /* 0x000fec0000010000 */
[----:B------:R-:W3:Y:S02]  /*1ae0*/  SYNCS.PHASECHK.TRANS64.TRYWAIT P0, [UR8+0x10000], RZ ;  /* 0x010000ffff0075a7 */ /* 0x000ee40008001108 */
[----:B--23--:R-:W-:Y:S05]  /*1af0*/  @!P0 BRA `(.L_x_56) ;  /* 0x0000001000088947 */ /* 0x00cfea0003800000 */
.L_x_70:
[----:B------:R-:W-:Y:S05]  /*1b00*/  BRA.U UP0, `(.L_x_57) ;  /* 0x0000000100747547 */ /* 0x000fea000b800000 */
[----:B------:R-:W-:Y:S02]  /*1b10*/  USHF.R.U32.HI UR6, URZ, 0x4, UR8 ;  /* 0x00000004ff067899 */ /* 0x000fe40008011608 */
[----:B------:R-:W-:Y:S02]  /*1b20*/  USHF.R.U32.HI UR10, URZ, 0x4, UR16 ;  /* 0x00000004ff0a7899 */ /* 0x000fe40008011610 */
[----:B------:R-:W-:Y:S02]  /*1b30*/  USGXT.U32 UR6, UR6, 0xe ;  /* 0x0000000e0606789a */ /* 0x000fe40008000000 */
[----:B------:R-:W-:Y:S02]  /*1b40*/  USGXT.U32 UR10, UR10, 0xe ;  /* 0x0000000e0a0a789a */ /* 0x000fe40008000000 */
[----:B------:R-:W-:Y:S02]  /*1b50*/  UIADD3 UR32, UP0, UPT, UR6, 0x2, URZ ;  /* 0x0000000206207890 */ /* 0x000fe4000ff1e0ff */
[----:B------:R-:W-:Y:S01]  /*1b60*/  UIADD3 UR34, UP1, UPT, UR10, 0x2, URZ ;  /* 0x000000020a227890 */ /* 0x000fe2000ff3e0ff */
[----:B------:R-:W-:Y:S01]  /*1b70*/  UMOV UR4, URZ ;  /* 0x000000ff00047c82 */ /* 0x000fe20008000000 */
[----:B------:R-:W-:Y:S01]  /*1b80*/  UMOV UR5, URZ ;  /* 0x000000ff00057c82 */ /* 0x000fe20008000000 */
[----:B------:R-:W-:-:S02]  /*1b90*/  UIADD3.X UR33, UPT, UPT, UR4, 0x40004040, URZ, UP0, !UPT ;  /* 0x4000404004217890 */ /* 0x000fc400087fe4ff */
[----:B------:R-:W-:Y:S02]  /*1ba0*/  UIADD3.X UR35, UPT, UPT, UR5, 0x40004040, URZ, UP1, !UPT ;  /* 0x4000404005237890 */ /* 0x000fe40008ffe4ff */
[----:B------:R-:W-:Y:S02]  /*1bb0*/  UIADD3.64 UR4, UPT, UPT, UR32, 0x2, URZ ;  /* 0x0000000220047897 */ /* 0x000fe4000fffe0ff */
[----:B------:R-:W-:Y:S02]  /*1bc0*/  UIADD3.64 UR16, UPT, UPT, UR34, 0x2, URZ ;  /* 0x0000000222107897 */ /* 0x000fe4000fffe0ff */
[----:B------:R-:W-:Y:S02]  /*1bd0*/  UIADD3.64 UR28, UPT, UPT, UR32, 0x4, URZ ;  /* 0x00000004201c7897 */ /* 0x000fe4000fffe0ff */
[----:B------:R-:W-:Y:S01]  /*1be0*/  UIADD3.64 UR30, UPT, UPT, UR34, 0x4, URZ ;  /* 0x00000004221e7897 */ /* 0x000fe2000fffe0ff */
[----:B------:R-:W-:Y:S01]  /*1bf0*/  UMOV UR36, 0x0 ;  /* 0x0000000000247882 */ /* 0x000fe20000000000 */
[----:B------:R-:W-:Y:S01]  /*1c00*/  UMOV UR37, 0x8200010 ;  /* 0x0820001000257882 */ /* 0x000fe20000000000 */
[----:B------:R-:W-:Y:S01]  /*1c10*/  UMOV UR7, 0x40004040 ;  /* 0x4000404000077882 */ /* 0x000fe20000000000 */
[----:B------:R-:W-:Y:S01]  /*1c20*/  UMOV UR11, 0x40004040 ;  /* 0x40004040000b7882 */ /* 0x000fe20000000000 */
[----:B------:R-:W-:Y:S01]  /*1c30*/  UMOV UR38, 0x0 ;  /* 0x0000000000267882 */ /* 0x000fe20000000000 */
[----:B------:R-:W-:Y:S01]  /*1c40*/  UMOV UR39, 0x8200010 ;  /* 0x0820001000277882 */ /* 0x000fe20000000000 */
[----:B------:R-:W-:Y:S01]  /*1c50*/  UMOV UR40, 0x0 ;  /* 0x0000000000287882 */ /* 0x000fe20000000000 */
[----:B------:R-:W-:Y:S01]  /*1c60*/  UMOV UR41, 0x8200010 ;  /* 0x0820001000297882 */ /* 0x000fe20000000000 */
[----:B------:R2:W-:Y:S01]  /*1c70*/  UTCHMMA gdesc[UR6], gdesc[UR10], tmem[UR23], tmem[UR36], idesc[UR37], !UPT ;  /* 0x00ff240a060075ea */ /* 0x0005e2000f800017 */
[----:B------:R-:W-:Y:S01]  /*1c80*/  UMOV UR42, 0x0 ;  /* 0x00000000002a7882 */ /* 0x000fe20000000000 */
[----:B------:R-:W-:Y:S01]  /*1c90*/  UMOV UR43, 0x8200010 ;  /* 0x08200010002b7882 */ /* 0x000fe20000000000 */
[----:B------:R2:W-:Y:S01]  /*1ca0*/  UTCHMMA gdesc[UR32], gdesc[UR34], tmem[UR23], tmem[UR38], idesc[UR39], UPT ;  /* 0x00ff2622200075ea */ /* 0x0005e2000b800017 */
[----:B------:R2:W-:Y:S01]  /*1cb0*/  UTCHMMA gdesc[UR4], gdesc[UR16], tmem[UR23], tmem[UR40], idesc[UR41], UPT ;  /* 0x00ff2810040075ea */ /* 0x0005e2000b800017 */
[----:B------:R2:W-:Y:S01]  /*1cc0*/  UTCHMMA gdesc[UR28], gdesc[UR30], tmem[UR23], tmem[UR42], idesc[UR43], UPT ;  /* 0x00ff2a1e1c0075ea */ /* 0x0005e2000b800017 */
[----:B------:R-:W-:Y:S01]  /*1cd0*/  NOP ;  /* 0x0000000000007918 */ /* 0x000fe20000000000 */
.L_x_57:
[----:B------:R-:W-:Y:S01]  /*1ce0*/  ELECT P0, URZ, PT ;  /* 0x0000000000ff782f */ /* 0x000fe20003800000 */
[----:B--2---:R-:W-:Y:S01]  /*1cf0*/  UMOV UR4, UR12 ;  /* 0x0000000c00047c82 */ /* 0x004fe20008000000 */
[----:B------:R-:W-:Y:S02]  /*1d00*/  UMOV UR5, URZ ;  /* 0x000000ff00057c82 */ /* 0x000fe40008000000 */
[----:B------:R-:W-:-:S13]  /*1d10*/  ISETP.LT.U32.AND P0, PT, R68, 0x20, P0 ;  /* 0x000000204400780c */ /* 0x000fda0000701070 */
[----:B------:R-:W-:Y:S01]  /*1d20*/  VOTEU.ANY UP0, P0 ;  /* 0x0000000000ff7886 */ /* 0x000fe20000000100 */
[----:B------:R-:W-:Y:S01]  /*1d30*/  VOTEU.ANY UP1, P0 ;  /* 0x0000000000ff7886 */ /* 0x000fe20000020100 */
[----:B------:R-:W-:-:S03]  /*1d40*/  ISETP.GE.U32.AND P0, PT, R10, 0x41, PT ;  /* 0x000000410a00780c */ /* 0x000fc60003f06070 */
[----:B------:R-:W-:Y:S02]  /*1d50*/  @UP0 UMOV UR4, UR4 ;  /* 0x0000000400040c82 */ /* 0x000fe40008000000 */
[----:B------:R2:W-:Y:S01]  /*1d60*/  @UP1 UTCBAR [UR4], URZ ;  /* 0x000000ff040013e9 */ /* 0x0005e200080000ff */
[----:B------:R-:W-:Y:S06]  /*1d70*/  BAR.SYNC.DEFER_BLOCKING 0x0 ;  /* 0x0000000000007b1d */ /* 0x000fec0000010000 */
[----:B------:R-:W3:Y:S02]  /*1d80*/  SYNCS.PHASECHK.TRANS64.TRYWAIT P1, [UR8+0x10010], RZ ;  /* 0x010010ffff0075a7 */ /* 0x000ee40008021108 */
[----:B--23--:R-:W-:Y:S05]  /*1d90*/  @!P1 BRA `(.L_x_58) ;  /* 0x0000000c006c9947 */ /* 0x00cfea0003800000 */
.L_x_71:
[----:B------:R-:W-:Y:S01]  /*1da0*/  UMOV UR4, URZ ;  /* 0x000000ff00047c82 */ /* 0x000fe20008000000 */
[----:B------:R-:W-:Y:S05]  /*1db0*/  @!P0 BRA `(.L_x_55) ;  /* 0x0000000400548947 */ /* 0x000fea0003800000 */
[----:B------:R-:W2:Y:S01]  /*1dc0*/  LDCU UR29, c[0x0][0x3a0] ;  /* 0x00007400ff1d77ac */ /* 0x000ea20008000800 */
[----:B------:R-:W-:Y:S01]  /*1dd0*/  UMOV UR9, 0x1 ;  /* 0x0000000100097882 */ /* 0x000fe20000000000 */
[----:B------:R-:W-:-:S05]  /*1de0*/  UMOV UR14, 0x40 ;  /* 0x00000040000e7882 */ /* 0x000fca0000000000 */
.L_x_62:
[----:B------:R-:W-:Y:S01]  /*1df0*/  BAR.SYNC.DEFER_BLOCKING 0x0 ;  /* 0x0000000000007b1d */ /* 0x000fe20000010000 */
[----:B------:R-:W-:Y:S01]  /*1e00*/  ULEA UR28, UR9, UR8, 0x3 ;  /* 0x00000008091c7291 */ /* 0x000fe2000f8e18ff */
[----:B------:R-:W-:Y:S01]  /*1e10*/  @!P3 IMAD.MOV.U32 R2, RZ, RZ, 0x8000 ;  /* 0x00008000ff02b424 */ /* 0x000fe200078e00ff */
[----:B------:R-:W-:Y:S01]  /*1e20*/  ELECT P1, URZ, PT ;  /* 0x0000000000ff782f */ /* 0x000fe20003820000 */
[----:B------:R-:W-:-:S03]  /*1e30*/  ULEA UR12, UR9, UR8, 0xe ;  /* 0x00000008090c7291 */ /* 0x000fc6000f8e70ff */
[----:B------:R-:W-:Y:S02]  /*1e40*/  ISETP.LT.U32.AND P1, PT, R68, 0x20, P1 ;  /* 0x000000204400780c */ /* 0x000fe40000f21070 */
[----:B------:R-:W-:Y:S01]  /*1e50*/  ELECT P0, URZ, PT ;  /* 0x0000000000ff782f */ /* 0x000fe20003800000 */
[----:B------:R-:W-:-:S03]  /*1e60*/  UIADD3 UR16, UPT, UPT, UR12, 0x8000, URZ ;  /* 0x000080000c107890 */ /* 0x000fc6000fffe0ff */
[----:B------:R-:W-:Y:S01]  /*1e70*/  ISETP.LT.U32.AND P0, PT, R68, 0x20, P0 ;  /* 0x000000204400780c */ /* 0x000fe20000701070 */
[----:B------:R-:W-:Y:S01]  /*1e80*/  UMOV UR18, UR14 ;  /* 0x0000000e00127c82 */ /* 0x000fe20008000000 */
[----:B------:R-:W-:-:S05]  /*1e90*/  USHF.L.U32 UR5, UR4, 0x1f, URZ ;  /* 0x0000001f04057899 */ /* 0x000fca00080006ff */
[----:B------:R-:W-:Y:S01]  /*1ea0*/  VOTEU.ANY UP0, P1 ;  /* 0x0000000000ff7886 */ /* 0x000fe20000800100 */
[----:B------:R3:W-:Y:S01]  /*1eb0*/  @!P3 SYNCS.ARRIVE.TRANS64 RZ, [UR28+0x10000], R2 ;  /* 0x01000002ffffb9a7 */ /* 0x0007e2000800001c */
[----:B------:R5:W-:Y:S06]  /*1ec0*/  MEMBAR.ALL.CTA ;  /* 0x0000000000007992 */ /* 0x000bec0000008000 */
[----:B-----5:R-:W5:Y:S01]  /*1ed0*/  FENCE.VIEW.ASYNC.S ;  /* 0x00000000000073c6 */ /* 0x020f620000000000 */
[----:B------:R-:W-:Y:S01]  /*1ee0*/  @UP0 UIADD3 UR13, UPT, UPT, UR28, 0x10000, URZ ;  /* 0x000100001c0d0890 */ /* 0x000fe2000fffe0ff */
[----:B-----5:R-:W-:Y:S01]  /*1ef0*/  VOTEU.ANY UP0, P1 ;  /* 0x0000000000ff7886 */ /* 0x020fe20000800100 */
[----:B------:R-:W-:Y:S01]  /*1f00*/  VOTEU.ANY UP1, P0 ;  /* 0x0000000000ff7886 */ /* 0x000fe20000020100 */
[----:B---3--:R-:W-:-:S04]  /*1f10*/  IMAD.U32 R2, RZ, RZ, UR5 ;  /* 0x00000005ff027e24 */ /* 0x008fc8000f8e00ff */
[----:B------:R-:W-:Y:S01]  /*1f20*/  @UP1 UIADD3 UR17, UPT, UPT, UR28, 0x10000, URZ ;  /* 0x000100001c111890 */ /* 0x000fe2000fffe0ff */
[----:B------:R-:W-:Y:S01]  /*1f30*/  VOTEU.ANY UP1, P0 ;  /* 0x0000000000ff7886 */ /* 0x000fe20000020100 */
[----:B------:R-:W-:Y:S06]  /*1f40*/  BAR.SYNC.DEFER_BLOCKING 0x0 ;  /* 0x0000000000007b1d */ /* 0x000fec0000010000 */
[----:B------:R3:W-:Y:S01]  /*1f50*/  @UP0 UTMALDG.2D [UR12], [UR24] ;  /* 0x0000000c180005b4 */ /* 0x0007e20008008000 */
[----:B------:R-:W-:Y:S01]  /*1f60*/  UISETP.NE.U32.AND UP0, UPT, UR22, URZ, UPT ;  /* 0x000000ff1600728c */ /* 0x000fe2000bf05070 */
[----:B------:R-:W-:Y:S06]  /*1f70*/  BAR.SYNC.DEFER_BLOCKING 0x0 ;  /* 0x0000000000007b1d */ /* 0x000fec0000010000 */
[----:B------:R3:W-:Y:S02]  /*1f80*/  @UP1 UTMALDG.2D [UR16], [UR26] ;  /* 0x000000101a0015b4 */ /* 0x0007e40008008000 */
[----:B------:R-:W-:Y:S06]  /*1f90*/  BAR.SYNC.DEFER_BLOCKING 0x0 ;  /* 0x0000000000007b1d */ /* 0x000fec0000010000 */
[----:B------:R-:W5:Y:S02]  /*1fa0*/  SYNCS.PHASECHK.TRANS64.TRYWAIT P0, [UR28+0x10000], R2 ;  /* 0x01000002ff0075a7 */ /* 0x000f64000800111c */
[----:B---3-5:R-:W-:Y:S05]  /*1fb0*/  @!P0 BRA `(.L_x_59) ;  /* 0x0000000800f08947 */ /* 0x028fea0003800000 */
.L_x_72:
        /* <DEDUP_REMOVED lines=11> */
[----:B------:R-:W-:Y:S02]  /*2070*/  UIADD3 UR6, UP0, UPT, UR16, 0x2, URZ ;  /* 0x0000000210067890 */ /* 0x000fe4000ff1e0ff */
[----:B------:R-:W-:Y:S02]  /*2080*/  UIADD3 UR32, UP1, UPT, UR30, 0x2, URZ ;  /* 0x000000021e207890 */ /* 0x000fe4000ff3e0ff */
[----:B------:R-:W-:Y:S02]  /*2090*/  UIADD3 UR34, UP2, UPT, UR16, 0x4, URZ ;  /* 0x0000000410227890 */ /* 0x000fe4000ff5e0ff */
[----:B------:R-:W-:Y:S02]  /*20a0*/  UIADD3 UR36, UP3, UPT, UR30, 0x4, URZ ;  /* 0x000000041e247890 */ /* 0x000fe4000ff7e0ff */
[----:B------:R-:W-:-:S02]  /*20b0*/  UIADD3.X UR7, UPT, UPT, UR17, URZ, URZ, UP0, !UPT ;  /* 0x000000ff11077290 */ /* 0x000fc400087fe4ff */
[----:B------:R-:W-:Y:S02]  /*20c0*/  UIADD3.X UR33, UPT, UPT, UR31, URZ, URZ, UP1, !UPT ;  /* 0x000000ff1f217290 */ /* 0x000fe40008ffe4ff */
[----:B------:R-:W-:Y:S02]  /*20d0*/  UIADD3.X UR35, UPT, UPT, UR17, URZ, URZ, UP2, !UPT ;  /* 0x000000ff11237290 */ /* 0x000fe400097fe4ff */
[----:B------:R-:W-:Y:S01]  /*20e0*/  UIADD3.X UR37, UPT, UPT, UR31, URZ, URZ, UP3, !UPT ;  /* 0x000000ff1f257290 */ /* 0x000fe20009ffe4ff */
        /* <DEDUP_REMOVED lines=8> */
[----:B------:R3:W-:Y:S01]  /*2170*/  UTCHMMA gdesc[UR10], gdesc[UR12], tmem[UR23], tmem[UR38], idesc[UR39], UPT ;  /* 0x00ff260c0a0075ea */ /* 0x0007e2000b800017 */
[----:B------:R-:W-:Y:S01]  /*2180*/  UMOV UR44, 0x0 ;  /* 0x00000000002c7882 */ /* 0x000fe20000000000 */
[----:B------:R-:W-:Y:S01]  /*2190*/  UMOV UR45, 0x8200010 ;  /* 0x08200010002d7882 */ /* 0x000fe20000000000 */
[----:B------:R3:W-:Y:S01]  /*21a0*/  UTCHMMA gdesc[UR16], gdesc[UR30], tmem[UR23], tmem[UR40], idesc[UR41], UPT ;  /* 0x00ff281e100075ea */ /* 0x0007e2000b800017 */
[----:B------:R3:W-:Y:S01]  /*21b0*/  UTCHMMA gdesc[UR6], gdesc[UR32], tmem[UR23], tmem[UR42], idesc[UR43], UPT ;  /* 0x00ff2a20060075ea */ /* 0x0007e2000b800017 */
[----:B------:R3:W-:Y:S01]  /*21c0*/  UTCHMMA gdesc[UR34], gdesc[UR36], tmem[UR23], tmem[UR44], idesc[UR45], UPT ;  /* 0x00ff2c24220075ea */ /* 0x0007e2000b800017 */
[----:B------:R-:W-:Y:S01]  /*21d0*/  NOP ;  /* 0x0000000000007918 */ /* 0x000fe20000000000 */
.L_x_60:
[----:B------:R-:W-:Y:S01]  /*21e0*/  ELECT P0, URZ, PT ;  /* 0x0000000000ff782f */ /* 0x000fe20003800000 */
[----:B---3--:R-:W-:-:S03]  /*21f0*/  UIADD3 UR6, UPT, UPT, UR28, 0x10010, URZ ;  /* 0x000100101c067890 */ /* 0x008fc6000fffe0ff */
[----:B------:R-:W-:Y:S01]  /*2200*/  ISETP.LT.U32.AND P0, PT, R68, 0x20, P0 ;  /* 0x000000204400780c */ /* 0x000fe20000701070 */
[----:B------:R-:W-:-:S12]  /*2210*/  UMOV UR7, URZ ;  /* 0x000000ff00077c82 */ /* 0x000fd80008000000 */
[----:B------:R-:W-:Y:S01]  /*2220*/  VOTEU.ANY UP0, P0 ;  /* 0x0000000000ff7886 */ /* 0x000fe20000000100 */
[----:B------:R-:W-:-:S04]  /*2230*/  VOTEU.ANY UP1, P0 ;  /* 0x0000000000ff7886 */ /* 0x000fc80000020100 */
[----:B------:R-:W-:Y:S02]  /*2240*/  @UP0 UMOV UR6, UR6 ;  /* 0x0000000600060c82 */ /* 0x000fe40008000000 */
[----:B------:R3:W-:Y:S01]  /*2250*/  @UP1 UTCBAR [UR6], URZ ;  /* 0x000000ff060013e9 */ /* 0x0007e200080000ff */
[----:B------:R-:W-:Y:S06]  /*2260*/  BAR.SYNC.DEFER_BLOCKING 0x0 ;  /* 0x0000000000007b1d */ /* 0x000fec0000010000 */
[----:B------:R-:W5:Y:S02]  /*2270*/  SYNCS.PHASECHK.TRANS64.TRYWAIT P0, [UR28+0x10010], R2 ;  /* 0x01001002ff0075a7 */ /* 0x000f64000800111c */
[----:B---3-5:R-:W-:Y:S05]  /*2280*/  @!P0 BRA `(.L_x_61) ;  /* 0x0000000800488947 */ /* 0x028fea0003800000 */
.L_x_73:
[----:B------:R-:W-:Y:S02]  /*2290*/  UIADD3 UR9, UPT, UPT, UR9, 0x1, URZ ;  /* 0x0000000109097890 */ /* 0x000fe4000fffe0ff */
[----:B------:R-:W-:Y:S02]  /*22a0*/  UIADD3 UR14, UPT, UPT, UR14, 0x40, URZ ;  /* 0x000000400e0e7890 */ /* 0x000fe4000fffe0ff */
[----:B------:R-:W-:-:S04]  /*22b0*/  UISETP.NE.U32.AND UP0, UPT, UR9, 0x2, UPT ;  /* 0x000000020900788c */ /* 0x000fc8000bf05070 */
[----:B------:R-:W-:Y:S02]  /*22c0*/  USEL UR5, URZ, 0x1, UP0 ;  /* 0x00000001ff057887 */ /* 0x000fe40008000000 */
[----:B------:R-:W-:Y:S02]  /*22d0*/  USEL UR9, UR9, URZ, UP0 ;  /* 0x000000ff09097287 */ /* 0x000fe40008000000 */
[----:B--2---:R-:W-:Y:S02]  /*22e0*/  UISETP.GE.AND UP0, UPT, UR14, UR29, UPT ;  /* 0x0000001d0e00728c */ /* 0x004fe4000bf06270 */
[----:B------:R-:W-:-:S07]  /*22f0*/  ULOP3.LUT UR4, UR4, UR5, URZ, 0x3c, !UPT ;  /* 0x0000000504047292 */ /* 0x000fce000f8e3cff */
[----:B------:R-:W-:Y:S05]  /*2300*/  BRA.U !UP0, `(.L_x_62) ;  /* 0xfffffff908b87547 */ /* 0x000fea000b83ffff */
.L_x_55:
[----:B-----5:R-:W-:Y:S06]  /*2310*/  BAR.SYNC.DEFER_BLOCKING 0x0 ;  /* 0x0000000000007b1d */ /* 0x020fec0000010000 */
[----:B------:R-:W-:Y:S04]  /*2320*/  BSSY.RECONVERGENT B5, `(.L_x_63) ;  /* 0x0000004000057945 */ /* 0x000fe80003800200 */
[----:B------:R-:W-:Y:S05]  /*2330*/  @P3 BRA `(.L_x_64) ;  /* 0x0000000000083947 */ /* 0x000fea0003800000 */
[----:B------:R-:W2:Y:S02]  /*2340*/  SYNCS.CCTL.IV [UR8+0x10000] ;  /* 0x01000000ff0079b1 */ /* 0x000ea40008000008 */
[----:B--2---:R-:W2:Y:S02]  /*2350*/  SYNCS.CCTL.IV [UR8+0x10010] ;  /* 0x01001000ff0079b1 */ /* 0x004ea40008000008 */
.L_x_64:
[----:B------:R-:W-:Y:S05]  /*2360*/  BSYNC.RECONVERGENT B5 ;  /* 0x0000000000057941 */ /* 0x000fea0003800200 */
.L_x_63:
[----:B--2---:R-:W-:Y:S06]  /*2370*/  BAR.SYNC.DEFER_BLOCKING 0x0 ;  /* 0x0000000000007b1d */ /* 0x004fec0000010000 */
[----:B------:R-:W-:Y:S04]  /*2380*/  BSSY.RECONVERGENT B5, `(.L_x_65) ;  /* 0x0000004000057945 */ /* 0x000fe80003800200 */
[----:B------:R-:W-:Y:S05]  /*2390*/  @P3 BRA `(.L_x_66) ;  /* 0x0000000000083947 */ /* 0x000fea0003800000 */
[----:B------:R-:W2:Y:S02]  /*23a0*/  SYNCS.CCTL.IV [UR8+0x10008] ;  /* 0x01000800ff0079b1 */ /* 0x000ea40008000008 */
[----:B--2---:R-:W2:Y:S02]  /*23b0*/  SYNCS.CCTL.IV [UR8+0x10018] ;  /* 0x01001800ff0079b1 */ /* 0x004ea40008000008 */
.L_x_66:
[----:B------:R-:W-:Y:S05]  /*23c0*/  BSYNC.RECONVERGENT B5 ;  /* 0x0000000000057941 */ /* 0x000fea0003800200 */
.L_x_65:
[----:B------:R-:W-:Y:S01]  /*23d0*/  USHF.L.U32 UR4, UR22, 0x15, URZ ;  /* 0x0000001516047899 */ /* 0x000fe200080006ff */
[C---:B------:R-:W-:Y:S01]  /*23e0*/  IMAD.SHL.U32 R2, R0.reuse, 0x80, RZ ;  /* 0x0000008000027824 */ /* 0x040fe200078e00ff */
[----:B------:R-:W-:Y:S01]  /*23f0*/  USHF.L.U32 UR5, UR22, 0x4, URZ ;  /* 0x0000000416057899 */ /* 0x000fe200080006ff */
[----:B------:R-:W-:Y:S01]  /*2400*/  IMAD.SHL.U32 R3, R0, 0x10, RZ ;  /* 0x0000001000037824 */ /* 0x000fe200078e00ff */
[----:B------:R-:W-:Y:S02]  /*2410*/  ULOP3.LUT UR4, UR4, 0x600000, URZ, 0xc0, !UPT ;  /* 0x0060000004047892 */ /* 0x000fe4000f8ec0ff */
[----:B------:R-:W-:Y:S01]  /*2420*/  ULOP3.LUT UR5, UR5, 0x40, URZ, 0xc0, !UPT ;  /* 0x0000004005057892 */ /* 0x000fe2000f8ec0ff */
[----:B------:R-:W-:Y:S02]  /*2430*/  LOP3.LUT R2, R2, 0x7f80, RZ, 0xc0, !PT ;  /* 0x00007f8002027812 */ /* 0x000fe400078ec0ff */
[----:B------:R-:W-:Y:S01]  /*2440*/  ELECT P0, URZ, PT ;  /* 0x0000000000ff782f */ /* 0x000fe20003800000 */
[----:B------:R-:W-:Y:S01]  /*2450*/  UIADD3 UR4, UPT, UPT, UR5, UR4, UR23 ;  /* 0x0000000405047290 */ /* 0x000fe2000fffe017 */
[----:B------:R-:W-:Y:S01]  /*2460*/  LOP3.LUT R2, R2, 0x70, R3, 0xf8, !PT ;  /* 0x0000007002027812 */ /* 0x000fe200078ef803 */
[----:B------:R-:W-:Y:S01]  /*2470*/  ULOP3.LUT UR22, UR22, 0x1, URZ, 0xc0, !UPT ;  /* 0x0000000116167892 */ /* 0x000fe2000f8ec0ff */
[----:B------:R-:W-:Y:S01]  /*2480*/  ISETP.LT.U32.AND P0, PT, R68, 0x40, P0 ;  /* 0x000000404400780c */ /* 0x000fe20000701070 */
[----:B------:R-:W-:Y:S01]  /*2490*/  UMOV UR6, UR15 ;  /* 0x0000000f00067c82 */ /* 0x000fe20008000000 */
[C---:B------:R-:W-:Y:S01]  /*24a0*/  LOP3.LUT R0, R2.reuse, 0x10, RZ, 0x3c, !PT ;  /* 0x0000001002007812 */ /* 0x040fe200078e3cff */
[----:B------:R-:W-:Y:S01]  /*24b0*/  ULEA UR5, UR22, UR19, 0x6 ;  /* 0x0000001316057291 */ /* 0x000fe2000f8e30ff */
[----:B------:R-:W-:-:S02]  /*24c0*/  LOP3.LUT R3, R2, 0x20, RZ, 0x3c, !PT ;  /* 0x0000002002037812 */ /* 0x000fc400078e3cff */
[----:B----4-:R-:W3:Y:S01]  /*24d0*/  LDTM.x64 R4, tmem[UR4] ;  /* 0x00000004000479ee */ /* 0x010ee20008340000 */
[----:B------:R-:W-:Y:S01]  /*24e0*/  NOP ;  /* 0x0000000000007918 */ /* 0x000fe20000000000 */
[----:B------:R-:W-:-:S05]  /*24f0*/  ULEA UR4, UR22, UR8, 0xe ;  /* 0x0000000816047291 */ /* 0x000fca000f8e70ff */
[----:B---3--:R-:W-:Y:S01]  /*2500*/  VOTEU.ANY UP1, P0 ;  /* 0x0000000000ff7886 */ /* 0x008fe20000020100 */
[----:B------:R-:W-:Y:S01]  /*2510*/  VOTEU.ANY UP0, P0 ;  /* 0x0000000000ff7886 */ /* 0x000fe20000000100 */
[----:B------:R-:W-:Y:S02]  /*2520*/  F2FP.F16.F32.PACK_AB R4, R5, R4 ;  /* 0x000000040504723e */ /* 0x000fe400000000ff */
[----:B------:R-:W-:Y:S02]  /*2530*/  F2FP.F16.F32.PACK_AB R5, R7, R6 ;  /* 0x000000060705723e */ /* 0x000fe400000000ff */
[----:B------:R-:W-:Y:S02]  /*2540*/  F2FP.F16.F32.PACK_AB R12, R13, R12 ;  /* 0x0000000c0d0c723e */ /* 0x000fe400000000ff */
[----:B------:R-:W-:Y:S02]  /*2550*/  F2FP.F16.F32.PACK_AB R6, R9, R8 ;  /* 0x000000080906723e */ /* 0x000fe400000000ff */
[----:B------:R-:W-:-:S02]  /*2560*/  F2FP.F16.F32.PACK_AB R7, R11, R10 ;  /* 0x0000000a0b07723e */ /* 0x000fc400000000ff */
[----:B------:R-:W-:Y:S02]  /*2570*/  F2FP.F16.F32.PACK_AB R13, R15, R14 ;  /* 0x0000000e0f0d723e */ /* 0x000fe400000000ff */
[----:B------:R-:W-:Y:S01]  /*2580*/  F2FP.F16.F32.PACK_AB R20, R21, R20 ;  /* 0x000000141514723e */ /* 0x000fe200000000ff */
[----:B--2---:R2:W-:Y:S01]  /*2590*/  STS.128 [R2+UR8], R4 ;  /* 0x0000000402007988 */ /* 0x0045e20008000c08 */
[----:B------:R-:W-:Y:S02]  /*25a0*/  F2FP.F16.F32.PACK_AB R14, R17, R16 ;  /* 0x00000010110e723e */ /* 0x000fe400000000ff */
[----:B------:R-:W-:Y:S02]  /*25b0*/  F2FP.F16.F32.PACK_AB R15, R19, R18 ;  /* 0x00000012130f723e */ /* 0x000fe400000000ff */
[----:B------:R-:W-:Y:S02]  /*25c0*/  F2FP.F16.F32.PACK_AB R21, R23, R22 ;  /* 0x000000161715723e */ /* 0x000fe400000000ff */
[----:B------:R-:W-:Y:S01]  /*25d0*/  F2FP.F16.F32.PACK_AB R28, R29, R28 ;  /* 0x0000001c1d1c723e */ /* 0x000fe200000000ff */
[----:B------:R2:W-:Y:S01]  /*25e0*/  STS.128 [R0+UR8], R12 ;  /* 0x0000000c00007988 */ /* 0x0005e20008000c08 */
[----:B------:R-:W-:-:S02]  /*25f0*/  F2FP.F16.F32.PACK_AB R22, R25, R24 ;  /* 0x000000181916723e */ /* 0x000fc400000000ff */
[----:B------:R-:W-:Y:S02]  /*2600*/  F2FP.F16.F32.PACK_AB R23, R27, R26 ;  /* 0x0000001a1b17723e */ /* 0x000fe400000000ff */
[----:B------:R-:W-:Y:S02]  /*2610*/  F2FP.F16.F32.PACK_AB R29, R31, R30 ;  /* 0x0000001e1f1d723e */ /* 0x000fe400000000ff */
[----:B------:R-:W-:Y:S01]  /*2620*/  F2FP.F16.F32.PACK_AB R36, R37, R36 ;  /* 0x000000242524723e */ /* 0x000fe200000000ff */
[----:B------:R2:W-:Y:S01]  /*2630*/  STS.128 [R3+UR8], R20 ;  /* 0x0000001403007988 */ /* 0x0005e20008000c08 */
[----:B------:R-:W-:Y:S02]  /*2640*/  F2FP.F16.F32.PACK_AB R30, R33, R32 ;  /* 0x00000020211e723e */ /* 0x000fe400000000ff */
[----:B------:R-:W-:Y:S02]  /*2650*/  F2FP.F16.F32.PACK_AB R31, R35, R34 ;  /* 0x00000022231f723e */ /* 0x000fe400000000ff */
[----:B------:R-:W-:-:S02]  /*2660*/  F2FP.F16.F32.PACK_AB R37, R39, R38 ;  /* 0x000000262725723e */ /* 0x000fc400000000ff */
[----:B------:R-:W-:Y:S02]  /*2670*/  F2FP.F16.F32.PACK_AB R44, R45, R44 ;  /* 0x0000002c2d2c723e */ /* 0x000fe400000000ff */
[----:B------:R-:W-:Y:S02]  /*2680*/  LOP3.LUT R8, R2, 0x30, RZ, 0x3c, !PT ;  /* 0x0000003002087812 */ /* 0x000fe400078e3cff */
[----:B------:R-:W-:Y:S02]  /*2690*/  F2FP.F16.F32.PACK_AB R38, R41, R40 ;  /* 0x000000282926723e */ /* 0x000fe400000000ff */
[----:B------:R-:W-:Y:S01]  /*26a0*/  F2FP.F16.F32.PACK_AB R39, R43, R42 ;  /* 0x0000002a2b27723e */ /* 0x000fe200000000ff */
[----:B------:R2:W-:Y:S01]  /*26b0*/  STS.128 [R8+UR8], R28 ;  /* 0x0000001c08007988 */ /* 0x0005e20008000c08 */
[----:B------:R-:W-:Y:S02]  /*26c0*/  F2FP.F16.F32.PACK_AB R45, R47, R46 ;  /* 0x0000002e2f2d723e */ /* 0x000fe400000000ff */
[----:B------:R-:W-:-:S02]  /*26d0*/  F2FP.F16.F32.PACK_AB R52, R53, R52 ;  /* 0x000000343534723e */ /* 0x000fc400000000ff */
[C---:B------:R-:W-:Y:S02]  /*26e0*/  LOP3.LUT R9, R2.reuse, 0x40, RZ, 0x3c, !PT ;  /* 0x0000004002097812 */ /* 0x040fe400078e3cff */
[----:B------:R-:W-:Y:S02]  /*26f0*/  F2FP.F16.F32.PACK_AB R46, R49, R48 ;  /* 0x00000030312e723e */ /* 0x000fe400000000ff */
[----:B------:R-:W-:Y:S01]  /*2700*/  F2FP.F16.F32.PACK_AB R47, R51, R50 ;  /* 0x00000032332f723e */ /* 0x000fe200000000ff */
[----:B------:R2:W-:Y:S01]  /*2710*/  STS.128 [R9+UR8], R36 ;  /* 0x0000002409007988 */ /* 0x0005e20008000c08 */
[----:B------:R-:W-:Y:S02]  /*2720*/  F2FP.F16.F32.PACK_AB R53, R55, R54 ;  /* 0x000000363735723e */ /* 0x000fe400000000ff */
[----:B------:R-:W-:Y:S02]  /*2730*/  F2FP.F16.F32.PACK_AB R60, R61, R60 ;  /* 0x0000003c3d3c723e */ /* 0x000fe400000000ff */
[----:B------:R-:W-:-:S02]  /*2740*/  LOP3.LUT R10, R2, 0x50, RZ, 0x3c, !PT ;  /* 0x00000050020a7812 */ /* 0x000fc400078e3cff */
[----:B------:R-:W-:Y:S02]  /*2750*/  F2FP.F16.F32.PACK_AB R54, R57, R56 ;  /* 0x000000383936723e */ /* 0x000fe400000000ff */
[----:B------:R-:W-:Y:S01]  /*2760*/  F2FP.F16.F32.PACK_AB R55, R59, R58 ;  /* 0x0000003a3b37723e */ /* 0x000fe200000000ff */
[----:B------:R2:W-:Y:S01]  /*2770*/  STS.128 [R10+UR8], R44 ;  /* 0x0000002c0a007988 */ /* 0x0005e20008000c08 */
[----:B------:R-:W-:Y:S02]  /*2780*/  F2FP.F16.F32.PACK_AB R61, R63, R62 ;  /* 0x0000003e3f3d723e */ /* 0x000fe400000000ff */
[C---:B------:R-:W-:Y:S02]  /*2790*/  LOP3.LUT R11, R2.reuse, 0x60, RZ, 0x3c, !PT ;  /* 0x00000060020b7812 */ /* 0x040fe400078e3cff */
[----:B------:R-:W-:Y:S02]  /*27a0*/  F2FP.F16.F32.PACK_AB R62, R65, R64 ;  /* 0x00000040413e723e */ /* 0x000fe400000000ff */
[----:B------:R-:W-:Y:S01]  /*27b0*/  F2FP.F16.F32.PACK_AB R63, R67, R66 ;  /* 0x00000042433f723e */ /* 0x000fe200000000ff */
[----:B------:R2:W-:Y:S01]  /*27c0*/  STS.128 [R11+UR8], R52 ;  /* 0x000000340b007988 */ /* 0x0005e20008000c08 */
[----:B------:R-:W-:-:S05]  /*27d0*/  LOP3.LUT R16, R2, 0x70, RZ, 0x3c, !PT ;  /* 0x0000007002107812 */ /* 0x000fca00078e3cff */
[----:B------:R2:W-:Y:S01]  /*27e0*/  STS.128 [R16+UR8], R60 ;  /* 0x0000003c10007988 */ /* 0x0005e20008000c08 */
[----:B------:R3:W-:Y:S06]  /*27f0*/  MEMBAR.ALL.CTA ;  /* 0x0000000000007992 */ /* 0x0007ec0000008000 */
[----:B---3--:R-:W3:Y:S02]  /*2800*/  FENCE.VIEW.ASYNC.S ;  /* 0x00000000000073c6 */ /* 0x008ee40000000000 */
[----:B---3--:R-:W-:Y:S06]  /*2810*/  BAR.SYNC.DEFER_BLOCKING 0x0 ;  /* 0x0000000000007b1d */ /* 0x008fec0000010000 */
[----:B------:R2:W-:Y:S01]  /*2820*/  @UP1 UTMASTG.2D [UR4], [UR20] ;  /* 0x00000004140013b5 */ /* 0x0005e20008008000 */
[----:B------:R0:W-:Y:S01]  /*2830*/  UTMACMDFLUSH ;  /* 0x00000000000079b7 */ /* 0x0001e20000000000 */
[----:B------:R-:W-:-:S04]  /*2840*/  DEPBAR.LE SB0, 0x0 ;  /* 0x000080000000791a */ /* 0x000fc80000000000 */
[----:B------:R-:W-:Y:S08]  /*2850*/  BAR.SYNC.DEFER_BLOCKING 0x0 ;  /* 0x0000000000007b1d */ /* 0x000ff00000010000 */
[----:B------:R-:W-:Y:S06]  /*2860*/  BAR.SYNC.DEFER_BLOCKING 0x0 ;  /* 0x0000000000007b1d */ /* 0x000fec0000010000 */
[----:B--2---:R-:W-:Y:S05]  /*2870*/  @P2 BRA `(.L_x_67) ;  /* 0x0000000000a02947 */ /* 0x004fea0003800000 */
[----:B------:R-:W2:Y:S01]  /*2880*/  S2UR UR5, SR_CgaCtaId ;  /* 0x00000000000579c3 */ /* 0x000ea20000008800 */
[----:B------:R-:W-:Y:S01]  /*2890*/  NOP ;  /* 0x0000000000007918 */ /* 0x000fe20000000000 */
[----:B------:R-:W-:Y:S01]  /*28a0*/  UMOV UR4, 0x50 ;  /* 0x0000005000047882 */ /* 0x000fe20000000000 */
[----:B------:R-:W-:Y:S02]  /*28b0*/  IMAD.U32 R0, RZ, RZ, UR23 ;  /* 0x00000017ff007e24 */ /* 0x000fe4000f8e00ff */
[----:B------:R-:W-:Y:S02]  /*28c0*/  IMAD.MOV.U32 R3, RZ, RZ, 0xf ;  /* 0x0000000fff037424 */ /* 0x000fe400078e00ff */
[----:B------:R-:W-:Y:S01]  /*28d0*/  IMAD.MOV.U32 R7, RZ, RZ, 0x1 ;  /* 0x00000001ff077424 */ /* 0x000fe200078e00ff */
[----:B------:R-:W-:-:S04]  /*28e0*/  LOP3.LUT R0, R0, 0xffff, RZ, 0xc0, !PT ;  /* 0x0000ffff00007812 */ /* 0x000fc800078ec0ff */
[----:B------:R-:W-:-:S05]  /*28f0*/  SHF.R.U32.HI R0, RZ, 0x5, R0 ;  /* 0x00000005ff007819 */ /* 0x000fca0000011600 */
[----:B------:R-:W-:Y:S01]  /*2900*/  VIADD R2, R0, 0x10 ;  /* 0x0000001000027836 */ /* 0x000fe20000000000 */
[----:B------:R-:W-:Y:S01]  /*2910*/  SHF.L.U32 R0, R3, R0, RZ ;  /* 0x0000000003007219 */ /* 0x000fe200000006ff */
[----:B--2---:R-:W-:-:S03]  /*2920*/  ULEA UR6, UR5, UR4, 0x18 ;  /* 0x0000000405067291 */ /* 0x004fc6000f8ec0ff */
[----:B------:R-:W-:-:S04]  /*2930*/  SHF.L.U32 R3, R7, R2, RZ ;  /* 0x0000000207037219 */ /* 0x000fc800000006ff */
[----:B------:R-:W-:Y:S02]  /*2940*/  LOP3.LUT R0, R3, R0, RZ, 0xfc, !PT ;  /* 0x0000000003007212 */ /* 0x000fe400078efcff */
[----:B------:R-:W2:Y:S02]  /*2950*/  LDS R5, [UR6] ;  /* 0x00000006ff057984 */ /* 0x000ea40008000800 */
[C---:B------:R-:W-:Y:S02]  /*2960*/  LOP3.LUT R2, R0.reuse, 0xffff, RZ, 0xc0, !PT ;  /* 0x0000ffff00027812 */ /* 0x040fe400078ec0ff */
[----:B--2---:R-:W-:-:S04]  /*2970*/  LOP3.LUT R3, R0, 0xffff, R5, 0x80, !PT ;  /* 0x0000ffff00037812 */ /* 0x004fc800078e8005 */
[----:B------:R-:W-:-:S13]  /*2980*/  ISETP.NE.AND P0, PT, R3, R2, PT ;  /* 0x000000020300720c */ /* 0x000fda0003f05270 */
[----:B------:R-:W-:Y:S05]  /*2990*/  @P0 BRA `(.L_x_68) ;  /* 0x0000000000500947 */ /* 0x000fea0003800000 */
[----:B------:R-:W-:Y:S02]  /*29a0*/  SHF.R.U32.HI R5, RZ, 0x10, R5 ;  /* 0x00000010ff057819 */ /* 0x000fe40000011605 */
[----:B------:R-:W-:-:S04]  /*29b0*/  SHF.R.U32.HI R2, RZ, 0x10, R0 ;  /* 0x00000010ff027819 */ /* 0x000fc80000011600 */
[----:B------:R-:W-:-:S04]  /*29c0*/  LOP3.LUT R5, R5, R2, RZ, 0xc0, !PT ;  /* 0x0000000205057212 */ /* 0x000fc800078ec0ff */
[----:B------:R-:W-:-:S13]  /*29d0*/  ISETP.NE.AND P0, PT, R5, R2, PT ;  /* 0x000000020500720c */ /* 0x000fda0003f05270 */
[----:B------:R-:W-:Y:S05]  /*29e0*/  @P0 BRA `(.L_x_69) ;  /* 0x0000000000300947 */ /* 0x000fea0003800000 */
[----:B------:R-:W-:Y:S01]  /*29f0*/  R2UR UR4, R0 ;  /* 0x00000000000472ca */ /* 0x000fe200000e0000 */
[----:B------:R-:W-:Y:S01]  /*2a00*/  VOTEU.ANY UR5, UPT, PT ;  /* 0x0000000000057886 */ /* 0x000fe200038e0100 */
[----:B------:R-:W2:Y:S01]  /*2a10*/  S2R R0, SR_LANEID ;  /* 0x0000000000007919 */ /* 0x000ea20000000000 */
[----:B------:R-:W-:-:S10]  /*2a20*/  UFLO.U32 UR5, UR5 ;  /* 0x00000005000572bd */ /* 0x000fd400080e0000 */
[----:B------:R-:W-:-:S06]  /*2a30*/  ULOP3.LUT UR4, URZ, UR4, URZ, 0x33, !UPT ;  /* 0x00000004ff047292 */ /* 0x000fcc000f8e33ff */
[----:B------:R-:W-:-:S04]  /*2a40*/  IMAD.U32 R2, RZ, RZ, UR4 ;  /* 0x00000004ff027e24 */ /* 0x000fc8000f8e00ff */
[----:B------:R-:W3:Y:S02]  /*2a50*/  REDUX UR7, R2 ;  /* 0x00000000020773c4 */ /* 0x000ee40000000000 */
[----:B------:R4:W-:Y:S01]  /*2a60*/  UTCATOMSWS.AND URZ, UR4 ;  /* 0x0000000400ff79e3 */ /* 0x0009e20008000000 */
[----:B--2---:R-:W-:Y:S01]  /*2a70*/  ISETP.EQ.U32.AND P0, PT, R0, UR5, PT ;  /* 0x0000000500007c0c */ /* 0x004fe2000bf02070 */
[----:B---3--:R-:W-:-:S12]  /*2a80*/  IMAD.U32 R0, RZ, RZ, UR7 ;  /* 0x00000007ff007e24 */ /* 0x008fd8000f8e00ff */
[----:B------:R4:W-:Y:S01]  /*2a90*/  @P0 ATOMS.AND RZ, [UR6], R0 ;  /* 0x00000000ffff098c */ /* 0x0009e2000a800006 */
[----:B------:R-:W-:Y:S05]  /*2aa0*/  BRA `(.L_x_67) ;  /* 0x0000000000147947 */ /* 0x000fea0003800000 */
.L_x_69:
[----:B------:R-:W-:-:S07]  /*2ab0*/  MOV R2, 0x2ad0 ;  /* 0x00002ad000027802 */ /* 0x000fce0000000f00 */
[----:B-1----:R-:W-:Y:S05]  /*2ac0*/  CALL.REL.NOINC `($__internal_0_$__cuda_sm10x_tcgen05_guardrail_trap_col_being_dealloced_not_returned_by_alloc) ;  /* 0x0000000000447944 */ /* 0x002fea0003c00000 */
[----:B------:R-:W-:Y:S05]  /*2ad0*/  BRA `(.L_x_67) ;  /* 0x0000000000087947 */ /* 0x000fea0003800000 */
.L_x_68:
[----:B------:R-:W-:-:S07]  /*2ae0*/  MOV R2, 0x2b00 ;  /* 0x00002b0000027802 */ /* 0x000fce0000000f00 */
[----:B-1----:R-:W-:Y:S05]  /*2af0*/  CALL.REL.NOINC `($__internal_2_$__cuda_sm10x_tcgen05_guardrail_trap_unallocated_columns_being_dealloced) ;  /* 0x0000000000507944 */ /* 0x002fea0003c00000 */
.L_x_67:
[----:B------:R-:W-:Y:S01]  /*2b00*/  NOP ;  /* 0x0000000000007918 */ /* 0x000fe20000000000 */
[----:B----4-:R-:W-:Y:S05]  /*2b10*/  EXIT ;  /* 0x000000000000794d */ /* 0x010fea0003800000 */
.L_x_56:
[----:B------:R-:W2:Y:S02]  /*2b20*/  SYNCS.PHASECHK.TRANS64.TRYWAIT P0, [UR8+0x10000], RZ ;  /* 0x010000ffff0075a7 */ /* 0x000ea40008001108 */
[----:B--2---:R-:W-:Y:S05]  /*2b30*/  @!P0 BRA `(.L_x_56) ;  /* 0xfffffffc00f88947 */ /* 0x004fea000383ffff */
[----:B------:R-:W-:Y:S05]  /*2b40*/  BRA `(.L_x_70) ;  /* 0xffffffec00ec7947 */ /* 0x000fea000383ffff */
.L_x_58:
[----:B------:R-:W2:Y:S02]  /*2b50*/  SYNCS.PHASECHK.TRANS64.TRYWAIT P1, [UR8+0x10010], RZ ;  /* 0x010010ffff0075a7 */ /* 0x000ea40008021108 */
[----:B--2---:R-:W-:Y:S05]  /*2b60*/  @!P1 BRA `(.L_x_58) ;  /* 0xfffffffc00f89947 */ /* 0x004fea000383ffff */
[----:B------:R-:W-:Y:S05]  /*2b70*/  BRA `(.L_x_71) ;  /* 0xfffffff000887947 */ /* 0x000fea000383ffff */
.L_x_59:
[----:B------:R-:W3:Y:S02]  /*2b80*/  SYNCS.PHASECHK.TRANS64.TRYWAIT P0, [UR28+0x10000], R2 ;  /* 0x01000002ff0075a7 */ /* 0x000ee4000800111c */
[----:B---3--:R-:W-:Y:S05]  /*2b90*/  @!P0 BRA `(.L_x_59) ;  /* 0xfffffffc00f88947 */ /* 0x008fea000383ffff */
[----:B------:R-:W-:Y:S05]  /*2ba0*/  BRA `(.L_x_72) ;  /* 0xfffffff400047947 */ /* 0x000fea000383ffff */
.L_x_61:
[----:B------:R-:W3:Y:S02]  /*2bb0*/  SYNCS.PHASECHK.TRANS64.TRYWAIT P0, [UR28+0x10010], R2 ;  /* 0x01001002ff0075a7 */ /* 0x000ee4000800111c */
[----:B---3--:R-:W-:Y:S05]  /*2bc0*/  @!P0 BRA `(.L_x_61) ;  /* 0xfffffffc00f88947 */ /* 0x008fea000383ffff */
[----:B------:R-:W-:Y:S05]  /*2bd0*/  BRA `(.L_x_73) ;  /* 0xfffffff400ac7947 */ /* 0x000fea000383ffff */
        .weak           $__internal_0_$__cuda_sm10x_tcgen05_guardrail_trap_col_being_dealloced_not_returned_by_alloc
        .type           $__internal_0_$__cuda_sm10x_tcgen05_guardrail_trap_col_being_dealloced_not_returned_by_alloc,@function
        .size           $__internal_0_$__cuda_sm10x_tcgen05_guardrail_trap_col_being_dealloced_not_returned_by_alloc,($__internal_1_$__cuda_sm10x_tcgen05_guardrail_trap_phase_invalid_during_alloc - $__internal_0_$__cuda_sm10x_tcgen05_guardrail_trap_col_being_dealloced_not_returned_by_alloc)
$__internal_0_$__cuda_sm10x_tcgen05_guardrail_trap_col_being_dealloced_not_returned_by_alloc:
[----:B------:R-:W-:Y:S05]  /*2be0*/  BPT.TRAP 0x1 ;  /* 0x000000040000795c */ /* 0x000fea0000300000 */
[----:B------:R-:W-:-:S04]  /*2bf0*/  IMAD.MOV.U32 R3, RZ, RZ, 0x0 ;  /* 0x00000000ff037424 */ /* 0x000fc800078e00ff */
[----:B------:R-:W-:Y:S05]  /*2c00*/  RET.REL.NODEC R2 `(gluon_tcgen05) ;  /* 0xffffffd002fc7950 */ /* 0x000fea0003c3ffff */
        .weak           $__internal_1_$__cuda_sm10x_tcgen05_guardrail_trap_phase_invalid_during_alloc
        .type           $__internal_1_$__cuda_sm10x_tcgen05_guardrail_trap_phase_invalid_during_alloc,@function
        .size           $__internal_1_$__cuda_sm10x_tcgen05_guardrail_trap_phase_invalid_during_alloc,($__internal_2_$__cuda_sm10x_tcgen05_guardrail_trap_unallocated_columns_being_dealloced - $__internal_1_$__cuda_sm10x_tcgen05_guardrail_trap_phase_invalid_during_alloc)
$__internal_1_$__cuda_sm10x_tcgen05_guardrail_trap_phase_invalid_during_alloc:
[----:B------:R-:W-:Y:S05]  /*2c10*/  BPT.TRAP 0x1 ;  /* 0x000000040000795c */ /* 0x000fea0000300000 */
[----:B------:R-:W-:-:S04]  /*2c20*/  IMAD.MOV.U32 R3, RZ, RZ, 0x0 ;  /* 0x00000000ff037424 */ /* 0x000fc800078e00ff */
[----:B------:R-:W-:Y:S05]  /*2c30*/  RET.REL.NODEC R2 `(gluon_tcgen05) ;  /* 0xffffffd002f07950 */ /* 0x000fea0003c3ffff */
        .weak           $__internal_2_$__cuda_sm10x_tcgen05_guardrail_trap_unallocated_columns_being_dealloced
        .type           $__internal_2_$__cuda_sm10x_tcgen05_guardrail_trap_unallocated_columns_being_dealloced,@function
        .size           $__internal_2_$__cuda_sm10x_tcgen05_guardrail_trap_unallocated_columns_being_dealloced,(.L_x_77 - $__internal_2_$__cuda_sm10x_tcgen05_guardrail_trap_unallocated_columns_being_dealloced)
$__internal_2_$__cuda_sm10x_tcgen05_guardrail_trap_unallocated_columns_being_dealloced:
[----:B------:R-:W-:Y:S05]  /*2c40*/  BPT.TRAP 0x1 ;  /* 0x000000040000795c */ /* 0x000fea0000300000 */
[----:B------:R-:W-:-:S04]  /*2c50*/  IMAD.MOV.U32 R3, RZ, RZ, 0x0 ;  /* 0x00000000ff037424 */ /* 0x000fc800078e00ff */
[----:B------:R-:W-:Y:S05]  /*2c60*/  RET.REL.NODEC R2 `(gluon_tcgen05) ;  /* 0xffffffd002e47950 */ /* 0x000fea0003c3ffff */
.L_x_74:
[----:B------:R-:W-:-:S00]  /*2c70*/  BRA `(.L_x_74) ;  /* 0xfffffffc00fc7947 */ /* 0x000fc0000383ffff */
[----:B------:R-:W-:-:S00]  /*2c80*/  NOP ;  /* 0x0000000000007918 */ /* 0x000fc00000000000 */
[----:B------:R-:W-:-:S00]  /*2c90*/  NOP ;  /* 0x0000000000007918 */ /* 0x000fc00000000000 */
[----:B------:R-:W-:-:S00]  /*2ca0*/  NOP ;  /* 0x0000000000007918 */ /* 0x000fc00000000000 */
[----:B------:R-:W-:-:S00]  /*2cb0*/  NOP ;  /* 0x0000000000007918 */ /* 0x000fc00000000000 */
[----:B------:R-:W-:-:S00]  /*2cc0*/  NOP ;  /* 0x0000000000007918 */ /* 0x000fc00000000000 */
[----:B------:R-:W-:-:S00]  /*2cd0*/  NOP ;  /* 0x0000000000007918 */ /* 0x000fc00000000000 */
[----:B------:R-:W-:-:S00]  /*2ce0*/  NOP ;  /* 0x0000000000007918 */ /* 0x000fc00000000000 */
[----:B------:R-:W-:-:S00]  /*2cf0*/  NOP ;  /* 0x0000000000007918 */ /* 0x000fc00000000000 */
.L_x_77:


//--------------------- .nv.shared.gluon_tcgen05  --------------------------
	.section	.nv.shared.gluon_tcgen05,"aw",@nobits
	.sectionflags	@""
	.align	16
	.zero		1024


//--------------------- .nv.shared.reserved.0     --------------------------
	.section	.nv.shared.reserved.0,"aw",@nobits
	.align	8
	.weak		__nv_reservedSMEM_offset_0_alias
	.size		__nv_reservedSMEM_offset_0_alias, 0, 64
	.other		__nv_reservedSMEM_offset_0_alias,@"STO_CUDA_RESERVED_SHARED STV_DEFAULT"
__nv_reservedSMEM_offset_0_alias:
	.zero		0
.nv.shared.reserved.0:
	.zero		64
	.weak		__nv_reservedSMEM_allocation_phase
	.type		__nv_reservedSMEM_allocation_phase,@object
	.size		__nv_reservedSMEM_allocation_phase,(.L_0 - __nv_reservedSMEM_allocation_phase)
__nv_reservedSMEM_allocation_phase:
	.zero		1
.L_0:
	.zero		7
	.weak		__nv_reservedSMEM_devtool_atexit_pc
	.type		__nv_reservedSMEM_devtool_atexit_pc,@object
	.size		__nv_reservedSMEM_devtool_atexit_pc,(__nv_reservedSMEM_allocation_mask - __nv_reservedSMEM_devtool_atexit_pc)
__nv_reservedSMEM_devtool_atexit_pc:
	.zero		8
	.weak		__nv_reservedSMEM_allocation_mask
	.type		__nv_reservedSMEM_allocation_mask,@object
	.size		__nv_reservedSMEM_allocation_mask,(.L_2 - __nv_reservedSMEM_allocation_mask)
__nv_reservedSMEM_allocation_mask:
	.zero		4
.L_2:


//--------------------- .nv.constant0.gluon_tcgen05 --------------------------
	.section	.nv.constant0.gluon_tcgen05,"a",@progbits
	.sectionflags	@""
	.align	4
.nv.constant0.gluon_tcgen05:
	.zero		976


//--------------------- SYMBOLS --------------------------

	.type		.nv.reservedSmem.offset0,@object
	.size		.nv.reservedSmem.offset0,0x4
	.type		.nv.reservedSmem.cap,@object
	.size		.nv.reservedSmem.cap,0x4
